//
// Generated by NVIDIA NVVM Compiler
//
// Compiler Build ID: CL-36424714
// Cuda compilation tools, release 13.0, V13.0.88
// Based on NVVM 20.0.0
//

.version 9.0
.target sm_100
.address_size 64

	// .globl	softmax

.visible .entry softmax(
	.param .u64 .ptr .align 1 softmax_param_0,
	.param .u64 .ptr .align 1 softmax_param_1,
	.param .u32 softmax_param_2,
	.param .u32 softmax_param_3
)
{
	.reg .pred 	%p<29>;
	.reg .b32 	%r<127>;
	.reg .b32 	%f<364>;
	.reg .b64 	%rd<57>;

	ld.param.u64 	%rd13, [softmax_param_0];
	ld.param.u64 	%rd14, [softmax_param_1];
	ld.param.u32 	%r60, [softmax_param_2];
	ld.param.u32 	%r59, [softmax_param_3];
	cvta.to.global.u64 	%rd1, %rd14;
	mov.u32 	%r61, %ctaid.x;
	mov.u32 	%r62, %ntid.x;
	mul.lo.s32 	%r1, %r61, %r62;
	mov.u32 	%r2, %tid.x;
	add.s32 	%r3, %r1, %r2;
	mul.lo.s32 	%r63, %r59, %r60;
	setp.ge.s32 	%p1, %r3, %r63;
	@%p1 bra 	$L__BB0_40;
	cvta.to.global.u64 	%rd2, %rd13;
	rem.s32 	%r4, %r3, %r59;
	sub.s32 	%r5, %r3, %r4;
	mul.wide.s32 	%rd15, %r5, 4;
	add.s64 	%rd3, %rd2, %rd15;
	ld.global.f32 	%f354, [%rd3];
	setp.lt.s32 	%p2, %r59, 2;
	@%p2 bra 	$L__BB0_15;
	add.s32 	%r6, %r59, -1;
	add.s32 	%r65, %r59, -2;
	and.b32  	%r7, %r6, 15;
	setp.lt.u32 	%p3, %r65, 15;
	mov.b32 	%r109, 1;
	@%p3 bra 	$L__BB0_6;
	and.b32  	%r67, %r6, -16;
	neg.s32 	%r114, %r67;
	mul.wide.s32 	%rd16, %r3, 4;
	mul.wide.s32 	%rd17, %r4, 4;
	sub.s64 	%rd18, %rd16, %rd17;
	add.s64 	%rd19, %rd18, %rd2;
	add.s64 	%rd55, %rd19, 32;
	mov.b32 	%r113, 0;
$L__BB0_4:
	.pragma "nounroll";
	ld.global.f32 	%f28, [%rd55+-28];
	max.f32 	%f29, %f354, %f28;
	ld.global.f32 	%f30, [%rd55+-24];
	max.f32 	%f31, %f29, %f30;
	ld.global.f32 	%f32, [%rd55+-20];
	max.f32 	%f33, %f31, %f32;
	ld.global.f32 	%f34, [%rd55+-16];
	max.f32 	%f35, %f33, %f34;
	ld.global.f32 	%f36, [%rd55+-12];
	max.f32 	%f37, %f35, %f36;
	ld.global.f32 	%f38, [%rd55+-8];
	max.f32 	%f39, %f37, %f38;
	ld.global.f32 	%f40, [%rd55+-4];
	max.f32 	%f41, %f39, %f40;
	ld.global.f32 	%f42, [%rd55];
	max.f32 	%f43, %f41, %f42;
	ld.global.f32 	%f44, [%rd55+4];
	max.f32 	%f45, %f43, %f44;
	ld.global.f32 	%f46, [%rd55+8];
	max.f32 	%f47, %f45, %f46;
	ld.global.f32 	%f48, [%rd55+12];
	max.f32 	%f49, %f47, %f48;
	ld.global.f32 	%f50, [%rd55+16];
	max.f32 	%f51, %f49, %f50;
	ld.global.f32 	%f52, [%rd55+20];
	max.f32 	%f53, %f51, %f52;
	ld.global.f32 	%f54, [%rd55+24];
	max.f32 	%f55, %f53, %f54;
	ld.global.f32 	%f56, [%rd55+28];
	max.f32 	%f57, %f55, %f56;
	ld.global.f32 	%f58, [%rd55+32];
	max.f32 	%f354, %f57, %f58;
	add.s32 	%r114, %r114, 16;
	add.s32 	%r113, %r113, 16;
	add.s64 	%rd55, %rd55, 64;
	setp.eq.s32 	%p4, %r114, 0;
	@%p4 bra 	$L__BB0_5;
	bra.uni 	$L__BB0_4;
$L__BB0_5:
	add.s32 	%r109, %r113, 1;
$L__BB0_6:
	setp.eq.s32 	%p5, %r7, 0;
	@%p5 bra 	$L__BB0_15;
	and.b32  	%r11, %r6, 7;
	setp.lt.u32 	%p6, %r7, 8;
	@%p6 bra 	$L__BB0_9;
	mul.wide.s32 	%rd20, %r109, 4;
	add.s64 	%rd21, %rd3, %rd20;
	ld.global.f32 	%f60, [%rd21];
	max.f32 	%f61, %f354, %f60;
	ld.global.f32 	%f62, [%rd21+4];
	max.f32 	%f63, %f61, %f62;
	ld.global.f32 	%f64, [%rd21+8];
	max.f32 	%f65, %f63, %f64;
	ld.global.f32 	%f66, [%rd21+12];
	max.f32 	%f67, %f65, %f66;
	ld.global.f32 	%f68, [%rd21+16];
	max.f32 	%f69, %f67, %f68;
	ld.global.f32 	%f70, [%rd21+20];
	max.f32 	%f71, %f69, %f70;
	ld.global.f32 	%f72, [%rd21+24];
	max.f32 	%f73, %f71, %f72;
	ld.global.f32 	%f74, [%rd21+28];
	max.f32 	%f354, %f73, %f74;
	add.s32 	%r109, %r109, 8;
$L__BB0_9:
	setp.eq.s32 	%p7, %r11, 0;
	@%p7 bra 	$L__BB0_15;
	and.b32  	%r14, %r6, 3;
	setp.lt.u32 	%p8, %r11, 4;
	@%p8 bra 	$L__BB0_12;
	mul.wide.s32 	%rd22, %r109, 4;
	add.s64 	%rd23, %rd3, %rd22;
	ld.global.f32 	%f76, [%rd23];
	max.f32 	%f77, %f354, %f76;
	ld.global.f32 	%f78, [%rd23+4];
	max.f32 	%f79, %f77, %f78;
	ld.global.f32 	%f80, [%rd23+8];
	max.f32 	%f81, %f79, %f80;
	ld.global.f32 	%f82, [%rd23+12];
	max.f32 	%f354, %f81, %f82;
	add.s32 	%r109, %r109, 4;
$L__BB0_12:
	setp.eq.s32 	%p9, %r14, 0;
	@%p9 bra 	$L__BB0_15;
	mul.wide.s32 	%rd24, %r3, 4;
	mul.wide.s32 	%rd25, %r4, 4;
	sub.s64 	%rd26, %rd24, %rd25;
	add.s64 	%rd5, %rd2, %rd26;
	neg.s32 	%r111, %r14;
$L__BB0_14:
	.pragma "nounroll";
	mul.wide.s32 	%rd27, %r109, 4;
	add.s64 	%rd28, %rd5, %rd27;
	ld.global.f32 	%f83, [%rd28];
	max.f32 	%f354, %f354, %f83;
	add.s32 	%r109, %r109, 1;
	add.s32 	%r111, %r111, 1;
	setp.ne.s32 	%p10, %r111, 0;
	@%p10 bra 	$L__BB0_14;
$L__BB0_15:
	setp.lt.s32 	%p11, %r59, 1;
	mov.f32 	%f362, 0f00000000;
	@%p11 bra 	$L__BB0_27;
	and.b32  	%r22, %r59, 7;
	setp.lt.u32 	%p12, %r59, 8;
	mov.f32 	%f362, 0f00000000;
	mov.b32 	%r115, 0;
	@%p12 bra 	$L__BB0_19;
	and.b32  	%r115, %r59, 2147483640;
	add.s64 	%rd6, %rd1, 16;
	neg.s32 	%r118, %r115;
	mul.wide.s32 	%rd29, %r3, 4;
	mul.wide.s32 	%rd30, %r4, 4;
	sub.s64 	%rd31, %rd29, %rd30;
	add.s64 	%rd32, %rd31, %rd2;
	add.s64 	%rd56, %rd32, 16;
	mov.f32 	%f362, 0f00000000;
	mov.u32 	%r119, %r5;
$L__BB0_18:
	.pragma "nounroll";
	mul.wide.s32 	%rd33, %r119, 4;
	add.s64 	%rd34, %rd6, %rd33;
	ld.global.f32 	%f88, [%rd56+-16];
	sub.f32 	%f89, %f88, %f354;
	fma.rn.f32 	%f90, %f89, 0f3BBB989D, 0f3F000000;
	cvt.sat.f32.f32 	%f91, %f90;
	mov.f32 	%f92, 0f4B400001;
	mov.f32 	%f93, 0f437C0000;
	fma.rm.f32 	%f94, %f91, %f93, %f92;
	add.f32 	%f95, %f94, 0fCB40007F;
	neg.f32 	%f96, %f95;
	fma.rn.f32 	%f97, %f89, 0f3FB8AA3B, %f96;
	fma.rn.f32 	%f98, %f89, 0f32A57060, %f97;
	mov.b32 	%r69, %f94;
	shl.b32 	%r70, %r69, 23;
	mov.b32 	%f99, %r70;
	ex2.approx.ftz.f32 	%f100, %f98;
	mul.f32 	%f101, %f100, %f99;
	add.f32 	%f102, %f362, %f101;
	st.global.f32 	[%rd34+-16], %f101;
	ld.global.f32 	%f103, [%rd56+-12];
	sub.f32 	%f104, %f103, %f354;
	fma.rn.f32 	%f105, %f104, 0f3BBB989D, 0f3F000000;
	cvt.sat.f32.f32 	%f106, %f105;
	fma.rm.f32 	%f107, %f106, %f93, %f92;
	add.f32 	%f108, %f107, 0fCB40007F;
	neg.f32 	%f109, %f108;
	fma.rn.f32 	%f110, %f104, 0f3FB8AA3B, %f109;
	fma.rn.f32 	%f111, %f104, 0f32A57060, %f110;
	mov.b32 	%r71, %f107;
	shl.b32 	%r72, %r71, 23;
	mov.b32 	%f112, %r72;
	ex2.approx.ftz.f32 	%f113, %f111;
	mul.f32 	%f114, %f113, %f112;
	add.f32 	%f115, %f102, %f114;
	st.global.f32 	[%rd34+-12], %f114;
	ld.global.f32 	%f116, [%rd56+-8];
	sub.f32 	%f117, %f116, %f354;
	fma.rn.f32 	%f118, %f117, 0f3BBB989D, 0f3F000000;
	cvt.sat.f32.f32 	%f119, %f118;
	fma.rm.f32 	%f120, %f119, %f93, %f92;
	add.f32 	%f121, %f120, 0fCB40007F;
	neg.f32 	%f122, %f121;
	fma.rn.f32 	%f123, %f117, 0f3FB8AA3B, %f122;
	fma.rn.f32 	%f124, %f117, 0f32A57060, %f123;
	mov.b32 	%r73, %f120;
	shl.b32 	%r74, %r73, 23;
	mov.b32 	%f125, %r74;
	ex2.approx.ftz.f32 	%f126, %f124;
	mul.f32 	%f127, %f126, %f125;
	add.f32 	%f128, %f115, %f127;
	st.global.f32 	[%rd34+-8], %f127;
	ld.global.f32 	%f129, [%rd56+-4];
	sub.f32 	%f130, %f129, %f354;
	fma.rn.f32 	%f131, %f130, 0f3BBB989D, 0f3F000000;
	cvt.sat.f32.f32 	%f132, %f131;
	fma.rm.f32 	%f133, %f132, %f93, %f92;
	add.f32 	%f134, %f133, 0fCB40007F;
	neg.f32 	%f135, %f134;
	fma.rn.f32 	%f136, %f130, 0f3FB8AA3B, %f135;
	fma.rn.f32 	%f137, %f130, 0f32A57060, %f136;
	mov.b32 	%r75, %f133;
	shl.b32 	%r76, %r75, 23;
	mov.b32 	%f138, %r76;
	ex2.approx.ftz.f32 	%f139, %f137;
	mul.f32 	%f140, %f139, %f138;
	add.f32 	%f141, %f128, %f140;
	st.global.f32 	[%rd34+-4], %f140;
	ld.global.f32 	%f142, [%rd56];
	sub.f32 	%f143, %f142, %f354;
	fma.rn.f32 	%f144, %f143, 0f3BBB989D, 0f3F000000;
	cvt.sat.f32.f32 	%f145, %f144;
	fma.rm.f32 	%f146, %f145, %f93, %f92;
	add.f32 	%f147, %f146, 0fCB40007F;
	neg.f32 	%f148, %f147;
	fma.rn.f32 	%f149, %f143, 0f3FB8AA3B, %f148;
	fma.rn.f32 	%f150, %f143, 0f32A57060, %f149;
	mov.b32 	%r77, %f146;
	shl.b32 	%r78, %r77, 23;
	mov.b32 	%f151, %r78;
	ex2.approx.ftz.f32 	%f152, %f150;
	mul.f32 	%f153, %f152, %f151;
	add.f32 	%f154, %f141, %f153;
	st.global.f32 	[%rd34], %f153;
	ld.global.f32 	%f155, [%rd56+4];
	sub.f32 	%f156, %f155, %f354;
	fma.rn.f32 	%f157, %f156, 0f3BBB989D, 0f3F000000;
	cvt.sat.f32.f32 	%f158, %f157;
	fma.rm.f32 	%f159, %f158, %f93, %f92;
	add.f32 	%f160, %f159, 0fCB40007F;
	neg.f32 	%f161, %f160;
	fma.rn.f32 	%f162, %f156, 0f3FB8AA3B, %f161;
	fma.rn.f32 	%f163, %f156, 0f32A57060, %f162;
	mov.b32 	%r79, %f159;
	shl.b32 	%r80, %r79, 23;
	mov.b32 	%f164, %r80;
	ex2.approx.ftz.f32 	%f165, %f163;
	mul.f32 	%f166, %f165, %f164;
	add.f32 	%f167, %f154, %f166;
	st.global.f32 	[%rd34+4], %f166;
	ld.global.f32 	%f168, [%rd56+8];
	sub.f32 	%f169, %f168, %f354;
	fma.rn.f32 	%f170, %f169, 0f3BBB989D, 0f3F000000;
	cvt.sat.f32.f32 	%f171, %f170;
	fma.rm.f32 	%f172, %f171, %f93, %f92;
	add.f32 	%f173, %f172, 0fCB40007F;
	neg.f32 	%f174, %f173;
	fma.rn.f32 	%f175, %f169, 0f3FB8AA3B, %f174;
	fma.rn.f32 	%f176, %f169, 0f32A57060, %f175;
	mov.b32 	%r81, %f172;
	shl.b32 	%r82, %r81, 23;
	mov.b32 	%f177, %r82;
	ex2.approx.ftz.f32 	%f178, %f176;
	mul.f32 	%f179, %f178, %f177;
	add.f32 	%f180, %f167, %f179;
	st.global.f32 	[%rd34+8], %f179;
	ld.global.f32 	%f181, [%rd56+12];
	sub.f32 	%f182, %f181, %f354;
	fma.rn.f32 	%f183, %f182, 0f3BBB989D, 0f3F000000;
	cvt.sat.f32.f32 	%f184, %f183;
	fma.rm.f32 	%f185, %f184, %f93, %f92;
	add.f32 	%f186, %f185, 0fCB40007F;
	neg.f32 	%f187, %f186;
	fma.rn.f32 	%f188, %f182, 0f3FB8AA3B, %f187;
	fma.rn.f32 	%f189, %f182, 0f32A57060, %f188;
	mov.b32 	%r83, %f185;
	shl.b32 	%r84, %r83, 23;
	mov.b32 	%f190, %r84;
	ex2.approx.ftz.f32 	%f191, %f189;
	mul.f32 	%f192, %f191, %f190;
	add.f32 	%f362, %f180, %f192;
	st.global.f32 	[%rd34+12], %f192;
	add.s32 	%r119, %r119, 8;
	add.s32 	%r118, %r118, 8;
	add.s64 	%rd56, %rd56, 32;
	setp.eq.s32 	%p13, %r118, 0;
	@%p13 bra 	$L__BB0_19;
	bra.uni 	$L__BB0_18;
$L__BB0_19:
	setp.eq.s32 	%p14, %r22, 0;
	@%p14 bra 	$L__BB0_27;
	and.b32  	%r30, %r59, 3;
	setp.lt.u32 	%p15, %r22, 4;
	@%p15 bra 	$L__BB0_22;
	add.s32 	%r85, %r115, %r5;
	mul.wide.u32 	%rd35, %r115, 4;
	add.s64 	%rd36, %rd3, %rd35;
	ld.global.f32 	%f194, [%rd36];
	sub.f32 	%f195, %f194, %f354;
	fma.rn.f32 	%f196, %f195, 0f3BBB989D, 0f3F000000;
	cvt.sat.f32.f32 	%f197, %f196;
	mov.f32 	%f198, 0f4B400001;
	mov.f32 	%f199, 0f437C0000;
	fma.rm.f32 	%f200, %f197, %f199, %f198;
	add.f32 	%f201, %f200, 0fCB40007F;
	neg.f32 	%f202, %f201;
	fma.rn.f32 	%f203, %f195, 0f3FB8AA3B, %f202;
	fma.rn.f32 	%f204, %f195, 0f32A57060, %f203;
	mov.b32 	%r86, %f200;
	shl.b32 	%r87, %r86, 23;
	mov.b32 	%f205, %r87;
	ex2.approx.ftz.f32 	%f206, %f204;
	mul.f32 	%f207, %f206, %f205;
	add.f32 	%f208, %f362, %f207;
	mul.wide.s32 	%rd37, %r85, 4;
	add.s64 	%rd38, %rd1, %rd37;
	st.global.f32 	[%rd38], %f207;
	ld.global.f32 	%f209, [%rd36+4];
	sub.f32 	%f210, %f209, %f354;
	fma.rn.f32 	%f211, %f210, 0f3BBB989D, 0f3F000000;
	cvt.sat.f32.f32 	%f212, %f211;
	fma.rm.f32 	%f213, %f212, %f199, %f198;
	add.f32 	%f214, %f213, 0fCB40007F;
	neg.f32 	%f215, %f214;
	fma.rn.f32 	%f216, %f210, 0f3FB8AA3B, %f215;
	fma.rn.f32 	%f217, %f210, 0f32A57060, %f216;
	mov.b32 	%r88, %f213;
	shl.b32 	%r89, %r88, 23;
	mov.b32 	%f218, %r89;
	ex2.approx.ftz.f32 	%f219, %f217;
	mul.f32 	%f220, %f219, %f218;
	add.f32 	%f221, %f208, %f220;
	st.global.f32 	[%rd38+4], %f220;
	ld.global.f32 	%f222, [%rd36+8];
	sub.f32 	%f223, %f222, %f354;
	fma.rn.f32 	%f224, %f223, 0f3BBB989D, 0f3F000000;
	cvt.sat.f32.f32 	%f225, %f224;
	fma.rm.f32 	%f226, %f225, %f199, %f198;
	add.f32 	%f227, %f226, 0fCB40007F;
	neg.f32 	%f228, %f227;
	fma.rn.f32 	%f229, %f223, 0f3FB8AA3B, %f228;
	fma.rn.f32 	%f230, %f223, 0f32A57060, %f229;
	mov.b32 	%r90, %f226;
	shl.b32 	%r91, %r90, 23;
	mov.b32 	%f231, %r91;
	ex2.approx.ftz.f32 	%f232, %f230;
	mul.f32 	%f233, %f232, %f231;
	add.f32 	%f234, %f221, %f233;
	st.global.f32 	[%rd38+8], %f233;
	ld.global.f32 	%f235, [%rd36+12];
	sub.f32 	%f236, %f235, %f354;
	fma.rn.f32 	%f237, %f236, 0f3BBB989D, 0f3F000000;
	cvt.sat.f32.f32 	%f238, %f237;
	fma.rm.f32 	%f239, %f238, %f199, %f198;
	add.f32 	%f240, %f239, 0fCB40007F;
	neg.f32 	%f241, %f240;
	fma.rn.f32 	%f242, %f236, 0f3FB8AA3B, %f241;
	fma.rn.f32 	%f243, %f236, 0f32A57060, %f242;
	mov.b32 	%r92, %f239;
	shl.b32 	%r93, %r92, 23;
	mov.b32 	%f244, %r93;
	ex2.approx.ftz.f32 	%f245, %f243;
	mul.f32 	%f246, %f245, %f244;
	add.f32 	%f362, %f234, %f246;
	st.global.f32 	[%rd38+12], %f246;
	add.s32 	%r115, %r115, 4;
$L__BB0_22:
	setp.eq.s32 	%p16, %r30, 0;
	@%p16 bra 	$L__BB0_27;
	setp.eq.s32 	%p17, %r30, 1;
	@%p17 bra 	$L__BB0_25;
	add.s32 	%r94, %r115, %r5;
	mul.wide.u32 	%rd39, %r115, 4;
	add.s64 	%rd40, %rd3, %rd39;
	ld.global.f32 	%f248, [%rd40];
	sub.f32 	%f249, %f248, %f354;
	fma.rn.f32 	%f250, %f249, 0f3BBB989D, 0f3F000000;
	cvt.sat.f32.f32 	%f251, %f250;
	mov.f32 	%f252, 0f4B400001;
	mov.f32 	%f253, 0f437C0000;
	fma.rm.f32 	%f254, %f251, %f253, %f252;
	add.f32 	%f255, %f254, 0fCB40007F;
	neg.f32 	%f256, %f255;
	fma.rn.f32 	%f257, %f249, 0f3FB8AA3B, %f256;
	fma.rn.f32 	%f258, %f249, 0f32A57060, %f257;
	mov.b32 	%r95, %f254;
	shl.b32 	%r96, %r95, 23;
	mov.b32 	%f259, %r96;
	ex2.approx.ftz.f32 	%f260, %f258;
	mul.f32 	%f261, %f260, %f259;
	add.f32 	%f262, %f362, %f261;
	mul.wide.s32 	%rd41, %r94, 4;
	add.s64 	%rd42, %rd1, %rd41;
	st.global.f32 	[%rd42], %f261;
	ld.global.f32 	%f263, [%rd40+4];
	sub.f32 	%f264, %f263, %f354;
	fma.rn.f32 	%f265, %f264, 0f3BBB989D, 0f3F000000;
	cvt.sat.f32.f32 	%f266, %f265;
	fma.rm.f32 	%f267, %f266, %f253, %f252;
	add.f32 	%f268, %f267, 0fCB40007F;
	neg.f32 	%f269, %f268;
	fma.rn.f32 	%f270, %f264, 0f3FB8AA3B, %f269;
	fma.rn.f32 	%f271, %f264, 0f32A57060, %f270;
	mov.b32 	%r97, %f267;
	shl.b32 	%r98, %r97, 23;
	mov.b32 	%f272, %r98;
	ex2.approx.ftz.f32 	%f273, %f271;
	mul.f32 	%f274, %f273, %f272;
	add.f32 	%f362, %f262, %f274;
	st.global.f32 	[%rd42+4], %f274;
	add.s32 	%r115, %r115, 2;
$L__BB0_25:
	and.b32  	%r99, %r59, 1;
	setp.eq.b32 	%p18, %r99, 1;
	not.pred 	%p19, %p18;
	@%p19 bra 	$L__BB0_27;
	add.s32 	%r100, %r115, %r5;
	mul.wide.u32 	%rd43, %r115, 4;
	add.s64 	%rd44, %rd3, %rd43;
	ld.global.f32 	%f275, [%rd44];
	sub.f32 	%f276, %f275, %f354;
	fma.rn.f32 	%f277, %f276, 0f3BBB989D, 0f3F000000;
	cvt.sat.f32.f32 	%f278, %f277;
	mov.f32 	%f279, 0f4B400001;
	mov.f32 	%f280, 0f437C0000;
	fma.rm.f32 	%f281, %f278, %f280, %f279;
	add.f32 	%f282, %f281, 0fCB40007F;
	neg.f32 	%f283, %f282;
	fma.rn.f32 	%f284, %f276, 0f3FB8AA3B, %f283;
	fma.rn.f32 	%f285, %f276, 0f32A57060, %f284;
	mov.b32 	%r101, %f281;
	shl.b32 	%r102, %r101, 23;
	mov.b32 	%f286, %r102;
	ex2.approx.ftz.f32 	%f287, %f285;
	mul.f32 	%f288, %f287, %f286;
	add.f32 	%f362, %f362, %f288;
	mul.wide.s32 	%rd45, %r100, 4;
	add.s64 	%rd46, %rd1, %rd45;
	st.global.f32 	[%rd46], %f288;
$L__BB0_27:
	setp.lt.s32 	%p20, %r59, 1;
	@%p20 bra 	$L__BB0_40;
	and.b32  	%r35, %r59, 15;
	setp.lt.u32 	%p21, %r59, 16;
	mov.b32 	%r122, 0;
	@%p21 bra 	$L__BB0_31;
	and.b32  	%r122, %r59, 2147483632;
	neg.s32 	%r121, %r122;
	add.s64 	%rd10, %rd1, 32;
	mov.u32 	%r120, %r5;
$L__BB0_30:
	.pragma "nounroll";
	mul.wide.s32 	%rd47, %r120, 4;
	add.s64 	%rd48, %rd10, %rd47;
	ld.global.f32 	%f289, [%rd48+-32];
	div.rn.f32 	%f290, %f289, %f362;
	st.global.f32 	[%rd48+-32], %f290;
	ld.global.f32 	%f291, [%rd48+-28];
	div.rn.f32 	%f292, %f291, %f362;
	st.global.f32 	[%rd48+-28], %f292;
	ld.global.f32 	%f293, [%rd48+-24];
	div.rn.f32 	%f294, %f293, %f362;
	st.global.f32 	[%rd48+-24], %f294;
	ld.global.f32 	%f295, [%rd48+-20];
	div.rn.f32 	%f296, %f295, %f362;
	st.global.f32 	[%rd48+-20], %f296;
	ld.global.f32 	%f297, [%rd48+-16];
	div.rn.f32 	%f298, %f297, %f362;
	st.global.f32 	[%rd48+-16], %f298;
	ld.global.f32 	%f299, [%rd48+-12];
	div.rn.f32 	%f300, %f299, %f362;
	st.global.f32 	[%rd48+-12], %f300;
	ld.global.f32 	%f301, [%rd48+-8];
	div.rn.f32 	%f302, %f301, %f362;
	st.global.f32 	[%rd48+-8], %f302;
	ld.global.f32 	%f303, [%rd48+-4];
	div.rn.f32 	%f304, %f303, %f362;
	st.global.f32 	[%rd48+-4], %f304;
	ld.global.f32 	%f305, [%rd48];
	div.rn.f32 	%f306, %f305, %f362;
	st.global.f32 	[%rd48], %f306;
	ld.global.f32 	%f307, [%rd48+4];
	div.rn.f32 	%f308, %f307, %f362;
	st.global.f32 	[%rd48+4], %f308;
	ld.global.f32 	%f309, [%rd48+8];
	div.rn.f32 	%f310, %f309, %f362;
	st.global.f32 	[%rd48+8], %f310;
	ld.global.f32 	%f311, [%rd48+12];
	div.rn.f32 	%f312, %f311, %f362;
	st.global.f32 	[%rd48+12], %f312;
	ld.global.f32 	%f313, [%rd48+16];
	div.rn.f32 	%f314, %f313, %f362;
	st.global.f32 	[%rd48+16], %f314;
	ld.global.f32 	%f315, [%rd48+20];
	div.rn.f32 	%f316, %f315, %f362;
	st.global.f32 	[%rd48+20], %f316;
	ld.global.f32 	%f317, [%rd48+24];
	div.rn.f32 	%f318, %f317, %f362;
	st.global.f32 	[%rd48+24], %f318;
	ld.global.f32 	%f319, [%rd48+28];
	div.rn.f32 	%f320, %f319, %f362;
	st.global.f32 	[%rd48+28], %f320;
	add.s32 	%r121, %r121, 16;
	add.s32 	%r120, %r120, 16;
	setp.ne.s32 	%p22, %r121, 0;
	@%p22 bra 	$L__BB0_30;
$L__BB0_31:
	setp.eq.s32 	%p23, %r35, 0;
	@%p23 bra 	$L__BB0_40;
	and.b32  	%r47, %r59, 7;
	setp.lt.u32 	%p24, %r35, 8;
	@%p24 bra 	$L__BB0_34;
	add.s32 	%r104, %r122, %r5;
	mul.wide.s32 	%rd49, %r104, 4;
	add.s64 	%rd50, %rd1, %rd49;
	ld.global.f32 	%f321, [%rd50];
	div.rn.f32 	%f322, %f321, %f362;
	st.global.f32 	[%rd50], %f322;
	ld.global.f32 	%f323, [%rd50+4];
	div.rn.f32 	%f324, %f323, %f362;
	st.global.f32 	[%rd50+4], %f324;
	ld.global.f32 	%f325, [%rd50+8];
	div.rn.f32 	%f326, %f325, %f362;
	st.global.f32 	[%rd50+8], %f326;
	ld.global.f32 	%f327, [%rd50+12];
	div.rn.f32 	%f328, %f327, %f362;
	st.global.f32 	[%rd50+12], %f328;
	ld.global.f32 	%f329, [%rd50+16];
	div.rn.f32 	%f330, %f329, %f362;
	st.global.f32 	[%rd50+16], %f330;
	ld.global.f32 	%f331, [%rd50+20];
	div.rn.f32 	%f332, %f331, %f362;
	st.global.f32 	[%rd50+20], %f332;
	ld.global.f32 	%f333, [%rd50+24];
	div.rn.f32 	%f334, %f333, %f362;
	st.global.f32 	[%rd50+24], %f334;
	ld.global.f32 	%f335, [%rd50+28];
	div.rn.f32 	%f336, %f335, %f362;
	st.global.f32 	[%rd50+28], %f336;
	add.s32 	%r122, %r122, 8;
$L__BB0_34:
	setp.eq.s32 	%p25, %r47, 0;
	@%p25 bra 	$L__BB0_40;
	and.b32  	%r50, %r59, 3;
	setp.lt.u32 	%p26, %r47, 4;
	@%p26 bra 	$L__BB0_37;
	add.s32 	%r105, %r122, %r5;
	mul.wide.s32 	%rd51, %r105, 4;
	add.s64 	%rd52, %rd1, %rd51;
	ld.global.f32 	%f337, [%rd52];
	div.rn.f32 	%f338, %f337, %f362;
	st.global.f32 	[%rd52], %f338;
	ld.global.f32 	%f339, [%rd52+4];
	div.rn.f32 	%f340, %f339, %f362;
	st.global.f32 	[%rd52+4], %f340;
	ld.global.f32 	%f341, [%rd52+8];
	div.rn.f32 	%f342, %f341, %f362;
	st.global.f32 	[%rd52+8], %f342;
	ld.global.f32 	%f343, [%rd52+12];
	div.rn.f32 	%f344, %f343, %f362;
	st.global.f32 	[%rd52+12], %f344;
	add.s32 	%r122, %r122, 4;
$L__BB0_37:
	setp.eq.s32 	%p27, %r50, 0;
	@%p27 bra 	$L__BB0_40;
	add.s32 	%r106, %r2, %r122;
	add.s32 	%r107, %r106, %r1;
	sub.s32 	%r126, %r107, %r4;
	neg.s32 	%r125, %r50;
$L__BB0_39:
	.pragma "nounroll";
	mul.wide.s32 	%rd53, %r126, 4;
	add.s64 	%rd54, %rd1, %rd53;
	ld.global.f32 	%f345, [%rd54];
	div.rn.f32 	%f346, %f345, %f362;
	st.global.f32 	[%rd54], %f346;
	add.s32 	%r126, %r126, 1;
	add.s32 	%r125, %r125, 1;
	setp.ne.s32 	%p28, %r125, 0;
	@%p28 bra 	$L__BB0_39;
$L__BB0_40:
	ret;

}


// ===== COMPILED SASS (sm_100) =====

	.target	sm_100

	.elftype	@"ET_EXEC"


//--------------------- .note.nv.tkinfo           --------------------------
	.section	.note.nv.tkinfo,"",@"SHT_NOTE"
	.sectionflags	@"SHF_NOTE_NV_TKINFO"
	.tkinfo
        /*0018*/ 	.word	0x00000002
        /*0030*/ 	.string	""
        /*0030*/ 	.string	"ptxas"
        /*0030*/ 	.string	"Cuda compilation tools, release 13.0, V13.0.88"
        /*0030*/ 	.string	"Build cuda_13.0.r13.0/compiler.36424714_0"
        /*0030*/ 	.string	"-arch sm_100 -m 64 "



//--------------------- .note.nv.cuinfo           --------------------------
	.section	.note.nv.cuinfo,"",@"SHT_NOTE"
	.sectionflags	@"SHF_NOTE_NV_CUINFO"
        /*0018*/ 	.short	0x0002
        /*001a*/ 	.short	0x0064
        /*001c*/ 	.short	0x0082
	.zero		2


//--------------------- .nv.info                  --------------------------
	.section	.nv.info,"",@"SHT_CUDA_INFO"
	.align	4


	//----- nvinfo : EIATTR_REGCOUNT
	.align		4
        /*0000*/ 	.byte	0x04, 0x2f
        /*0002*/ 	.short	(.L_1 - .L_0)
	.align		4
.L_0:
        /*0004*/ 	.word	index@(softmax)
        /*0008*/ 	.word	0x00000020


	//----- nvinfo : EIATTR_FRAME_SIZE
	.align		4
.L_1:
        /*000c*/ 	.byte	0x04, 0x11
        /*000e*/ 	.short	(.L_3 - .L_2)
	.align		4
.L_2:
        /*0010*/ 	.word	index@($__internal_0_$__cuda_sm3x_div_rn_noftz_f32_slowpath)
        /*0014*/ 	.word	0x00000000


	//----- nvinfo : EIATTR_FRAME_SIZE
	.align		4
.L_3:
        /*0018*/ 	.byte	0x04, 0x11
        /*001a*/ 	.short	(.L_5 - .L_4)
	.align		4
.L_4:
        /*001c*/ 	.word	index@(softmax)
        /*0020*/ 	.word	0x00000000


	//----- nvinfo : EIATTR_MIN_STACK_SIZE
	.align		4
.L_5:
        /*0024*/ 	.byte	0x04, 0x12
        /*0026*/ 	.short	(.L_7 - .L_6)
	.align		4
.L_6:
        /*0028*/ 	.word	index@(softmax)
        /*002c*/ 	.word	0x00000000
.L_7:


//--------------------- .nv.compat                --------------------------
	.section	.nv.compat,"",@"SHT_CUDA_COMPAT_INFO"
	.align	4
        /*0000*/ 	.byte	0x02, 0x09, 0x00, 0x00, 0x02, 0x02, 0x01, 0x00, 0x02, 0x05, 0x05, 0x00, 0x03, 0x07, 0x01, 0x01
        /*0010*/ 	.byte	0x02, 0x03, 0x00, 0x00, 0x02, 0x06, 0x01, 0x00, 0x04, 0x0b, 0x08, 0x00, 0x01, 0x00, 0x00, 0x00
        /*0020*/ 	.byte	0x00, 0x00, 0x00, 0x00


//--------------------- .nv.info.softmax          --------------------------
	.section	.nv.info.softmax,"",@"SHT_CUDA_INFO"
	.sectionflags	@""
	.align	4


	//----- nvinfo : EIATTR_CUDA_API_VERSION
	.align		4
        /*0000*/ 	.byte	0x04, 0x37
        /*0002*/ 	.short	(.L_9 - .L_8)
.L_8:
        /*0004*/ 	.word	0x00000082


	//----- nvinfo : EIATTR_KPARAM_INFO
	.align		4
.L_9:
        /*0008*/ 	.byte	0x04, 0x17
        /*000a*/ 	.short	(.L_11 - .L_10)
.L_10:
        /*000c*/ 	.word	0x00000000
        /*0010*/ 	.short	0x0003
        /*0012*/ 	.short	0x0014
        /*0014*/ 	.byte	0x00, 0xf0, 0x11, 0x00


	//----- nvinfo : EIATTR_KPARAM_INFO
	.align		4
.L_11:
        /*0018*/ 	.byte	0x04, 0x17
        /*001a*/ 	.short	(.L_13 - .L_12)
.L_12:
        /*001c*/ 	.word	0x00000000
        /*0020*/ 	.short	0x0002
        /*0022*/ 	.short	0x0010
        /*0024*/ 	.byte	0x00, 0xf0, 0x11, 0x00


	//----- nvinfo : EIATTR_KPARAM_INFO
	.align		4
.L_13:
        /*0028*/ 	.byte	0x04, 0x17
        /*002a*/ 	.short	(.L_15 - .L_14)
.L_14:
        /*002c*/ 	.word	0x00000000
        /*0030*/ 	.short	0x0001
        /*0032*/ 	.short	0x0008
        /*0034*/ 	.byte	0x00, 0xf5, 0x21, 0x00


	//----- nvinfo : EIATTR_KPARAM_INFO
	.align		4
.L_15:
        /*0038*/ 	.byte	0x04, 0x17
        /*003a*/ 	.short	(.L_17 - .L_16)
.L_16:
        /*003c*/ 	.word	0x00000000
        /*0040*/ 	.short	0x0000
        /*0042*/ 	.short	0x0000
        /*0044*/ 	.byte	0x00, 0xf5, 0x21, 0x00


	//----- nvinfo : EIATTR_SPARSE_MMA_MASK
	.align		4
.L_17:
        /*0048*/ 	.byte	0x03, 0x50
        /*004a*/ 	.short	0x0000


	//----- nvinfo : EIATTR_MAXREG_COUNT
	.align		4
        /*004c*/ 	.byte	0x03, 0x1b
        /*004e*/ 	.short	0x00ff


	//----- nvinfo : EIATTR_MERCURY_ISA_VERSION
	.align		4
        /*0050*/ 	.byte	0x03, 0x5f
        /*0052*/ 	.short	0x0101


	//----- nvinfo : EIATTR_VRC_CTA_INIT_COUNT
	.align		4
        /*0054*/ 	.byte	0x02, 0x4a
	.zero		1
	.zero		1


	//----- nvinfo : EIATTR_EXIT_INSTR_OFFSETS
	.align		4
        /*0058*/ 	.byte	0x04, 0x1c
        /*005a*/ 	.short	(.L_19 - .L_18)


	//   ....[0]....
.L_18:
        /*005c*/ 	.word	0x00000090


	//   ....[1]....
        /*0060*/ 	.word	0x000017d0


	//   ....[2]....
        /*0064*/ 	.word	0x00002870


	//   ....[3]....
        /*0068*/ 	.word	0x00003110


	//   ....[4]....
        /*006c*/ 	.word	0x000035b0


	//   ....[5]....
        /*0070*/ 	.word	0x00003750


	//----- nvinfo : EIATTR_CRS_STACK_SIZE
	.align		4
.L_19:
        /*0074*/ 	.byte	0x04, 0x1e
        /*0076*/ 	.short	(.L_21 - .L_20)
.L_20:
        /*0078*/ 	.word	0x00000000


	//----- nvinfo : EIATTR_CBANK_PARAM_SIZE
	.align		4
.L_21:
        /*007c*/ 	.byte	0x03, 0x19
        /*007e*/ 	.short	0x0018


	//----- nvinfo : EIATTR_PARAM_CBANK
	.align		4
        /*0080*/ 	.byte	0x04, 0x0a
        /*0082*/ 	.short	(.L_23 - .L_22)
	.align		4
.L_22:
        /*0084*/ 	.word	index@(.nv.constant0.softmax)
        /*0088*/ 	.short	0x0380
        /*008a*/ 	.short	0x0018


	//----- nvinfo : EIATTR_SW_WAR
	.align		4
.L_23:
        /*008c*/ 	.byte	0x04, 0x36
        /*008e*/ 	.short	(.L_25 - .L_24)
.L_24:
        /*0090*/ 	.word	0x00000008
.L_25:


//--------------------- .nv.callgraph             --------------------------
	.section	.nv.callgraph,"",@"SHT_CUDA_CALLGRAPH"
	.align	4
	.sectionentsize	8
	.align		4
        /*0000*/ 	.word	0x00000000
	.align		4
        /*0004*/ 	.word	0xffffffff
	.align		4
        /*0008*/ 	.word	0x00000000
	.align		4
        /*000c*/ 	.word	0xfffffffe
	.align		4
        /*0010*/ 	.word	0x00000000
	.align		4
        /*0014*/ 	.word	0xfffffffd
	.align		4
        /*0018*/ 	.word	0x00000000
	.align		4
        /*001c*/ 	.word	0xfffffffc


//--------------------- .text.softmax             --------------------------
	.section	.text.softmax,"ax",@progbits
	.align	128
        .global         softmax
        .type           softmax,@function
        .size           softmax,(.L_x_86 - softmax)
        .other          softmax,@"STO_CUDA_ENTRY STV_DEFAULT"
softmax:
.text.softmax:
[----:B------:R-:W-:Y:S01]  /*0000*/  LDC R1, c[0x0][0x37c] ;  /* 0x0000df00ff017b82 */ /* 0x000fe20000000800 */
[----:B------:R-:W0:Y:S07]  /*0010*/  S2R R7, SR_TID.X ;  /* 0x0000000000077919 */ /* 0x000e2e0000002100 */
[----:B------:R-:W1:Y:S01]  /*0020*/  S2UR UR4, SR_CTAID.X ;  /* 0x00000000000479c3 */ /* 0x000e620000002500 */
[----:B------:R-:W1:Y:S07]  /*0030*/  LDCU UR5, c[0x0][0x360] ;  /* 0x00006c00ff0577ac */ /* 0x000e6e0008000800 */
[----:B------:R-:W2:Y:S01]  /*0040*/  LDC.64 R2, c[0x0][0x390] ;  /* 0x0000e400ff027b82 */ /* 0x000ea20000000a00 */
[----:B-1----:R-:W-:-:S06]  /*0050*/  UIMAD UR4, UR4, UR5, URZ ;  /* 0x00000005040472a4 */ /* 0x002fcc000f8e02ff */
[----:B0-----:R-:W-:Y:S01]  /*0060*/  IADD3 R11, PT, PT, R7, UR4, RZ ;  /* 0x00000004070b7c10 */ /* 0x001fe2000fffe0ff */
[----:B--2---:R-:W-:-:S05]  /*0070*/  IMAD R2, R3, R2, RZ ;  /* 0x0000000203027224 */ /* 0x004fca00078e02ff */
[----:B------:R-:W-:-:S13]  /*0080*/  ISETP.GE.AND P0, PT, R11, R2, PT ;  /* 0x000000020b00720c */ /* 0x000fda0003f06270 */
[----:B------:R-:W-:Y:S05]  /*0090*/  @P0 EXIT ;  /* 0x000000000000094d */ /* 0x000fea0003800000 */
[----:B------:R-:W-:Y:S01]  /*00a0*/  IABS R9, R3 ;  /* 0x0000000300097213 */ /* 0x000fe20000000000 */
[----:B------:R-:W0:Y:S01]  /*00b0*/  LDCU.64 UR10, c[0x0][0x358] ;  /* 0x00006b00ff0a77ac */ /* 0x000e220008000a00 */
[----:B------:R-:W-:Y:S02]  /*00c0*/  IABS R6, R11 ;  /* 0x0000000b00067213 */ /* 0x000fe40000000000 */
[----:B------:R-:W1:Y:S01]  /*00d0*/  I2F.RP R0, R9 ;  /* 0x0000000900007306 */ /* 0x000e620000209400 */
[----:B------:R-:W-:-:S07]  /*00e0*/  ISETP.GE.AND P2, PT, R11, RZ, PT ;  /* 0x000000ff0b00720c */ /* 0x000fce0003f46270 */
[----:B-1----:R-:W1:Y:S02]  /*00f0*/  MUFU.RCP R0, R0 ;  /* 0x0000000000007308 */ /* 0x002e640000001000 */
[----:B-1----:R-:W-:-:S06]  /*0100*/  IADD3 R4, PT, PT, R0, 0xffffffe, RZ ;  /* 0x0ffffffe00047810 */ /* 0x002fcc0007ffe0ff */
[----:B------:R1:W2:Y:S02]  /*0110*/  F2I.FTZ.U32.TRUNC.NTZ R5, R4 ;  /* 0x0000000400057305 */ /* 0x0002a4000021f000 */
[----:B-1----:R-:W-:Y:S01]  /*0120*/  HFMA2 R4, -RZ, RZ, 0, 0 ;  /* 0x00000000ff047431 */ /* 0x002fe200000001ff */
[----:B--2---:R-:W-:-:S05]  /*0130*/  IADD3 R2, PT, PT, RZ, -R5, RZ ;  /* 0x80000005ff027210 */ /* 0x004fca0007ffe0ff */
[----:B------:R-:W-:-:S04]  /*0140*/  IMAD R13, R2, R9, RZ ;  /* 0x00000009020d7224 */ /* 0x000fc800078e02ff */
[----:B------:R-:W-:-:S06]  /*0150*/  IMAD.HI.U32 R5, R5, R13, R4 ;  /* 0x0000000d05057227 */ /* 0x000fcc00078e0004 */
[----:B------:R-:W-:-:S05]  /*0160*/  IMAD.HI.U32 R5, R5, R6, RZ ;  /* 0x0000000605057227 */ /* 0x000fca00078e00ff */
[----:B------:R-:W-:-:S05]  /*0170*/  IADD3 R5, PT, PT, -R5, RZ, RZ ;  /* 0x000000ff05057210 */ /* 0x000fca0007ffe1ff */
[C---:B------:R-:W-:Y:S02]  /*0180*/  IMAD R6, R9.reuse, R5, R6 ;  /* 0x0000000509067224 */ /* 0x040fe400078e0206 */
[----:B------:R-:W1:Y:S03]  /*0190*/  LDC.64 R4, c[0x0][0x380] ;  /* 0x0000e000ff047b82 */ /* 0x000e660000000a00 */
[----:B------:R-:W-:-:S13]  /*01a0*/  ISETP.GT.U32.AND P0, PT, R9, R6, PT ;  /* 0x000000060900720c */ /* 0x000fda0003f04070 */
[----:B------:R-:W-:Y:S02]  /*01b0*/  @!P0 IADD3 R6, PT, PT, R6, -R9, RZ ;  /* 0x8000000906068210 */ /* 0x000fe40007ffe0ff */
[----:B------:R-:W-:Y:S02]  /*01c0*/  ISETP.NE.AND P0, PT, R3, RZ, PT ;  /* 0x000000ff0300720c */ /* 0x000fe40003f05270 */
[----:B------:R-:W-:-:S13]  /*01d0*/  ISETP.GT.U32.AND P1, PT, R9, R6, PT ;  /* 0x000000060900720c */ /* 0x000fda0003f24070 */
[----:B------:R-:W-:-:S04]  /*01e0*/  @!P1 IADD3 R6, PT, PT, R6, -R9, RZ ;  /* 0x8000000906069210 */ /* 0x000fc80007ffe0ff */
[----:B------:R-:W-:Y:S02]  /*01f0*/  @!P2 IADD3 R6, PT, PT, -R6, RZ, RZ ;  /* 0x000000ff0606a210 */ /* 0x000fe40007ffe1ff */
[----:B------:R-:W-:-:S04]  /*0200*/  @!P0 LOP3.LUT R6, RZ, R3, RZ, 0x33, !PT ;  /* 0x00000003ff068212 */ /* 0x000fc800078e33ff */
[----:B------:R-:W-:-:S05]  /*0210*/  IADD3 R2, PT, PT, R11, -R6, RZ ;  /* 0x800000060b027210 */ /* 0x000fca0007ffe0ff */
[----:B-1----:R-:W-:-:S05]  /*0220*/  IMAD.WIDE R4, R2, 0x4, R4 ;  /* 0x0000000402047825 */ /* 0x002fca00078e0204 */
[----:B0-----:R0:W5:Y:S01]  /*0230*/  LDG.E R0, desc[UR10][R4.64] ;  /* 0x0000000a04007981 */ /* 0x001162000c1e1900 */
[----:B------:R-:W-:-:S13]  /*0240*/  ISETP.GE.AND P0, PT, R3, 0x2, PT ;  /* 0x000000020300780c */ /* 0x000fda0003f06270 */
[----:B0-----:R-:W-:Y:S05]  /*0250*/  @!P0 BRA `(.L_x_0) ;  /* 0x00000004007c8947 */ /* 0x001fea0003800000 */
[C---:B------:R-:W-:Y:S02]  /*0260*/  IADD3 R8, PT, PT, R3.reuse, -0x2, RZ ;  /* 0xfffffffe03087810 */ /* 0x040fe40007ffe0ff */
[----:B------:R-:W-:Y:S02]  /*0270*/  IADD3 R3, PT, PT, R3, -0x1, RZ ;  /* 0xffffffff03037810 */ /* 0x000fe40007ffe0ff */
[----:B------:R-:W-:Y:S02]  /*0280*/  ISETP.GE.U32.AND P0, PT, R8, 0xf, PT ;  /* 0x0000000f0800780c */ /* 0x000fe40003f06070 */
[----:B------:R-:W-:Y:S02]  /*0290*/  MOV R9, 0x1 ;  /* 0x0000000100097802 */ /* 0x000fe40000000f00 */
[----:B------:R-:W-:-:S09]  /*02a0*/  LOP3.LUT R24, R3, 0xf, RZ, 0xc0, !PT ;  /* 0x0000000f03187812 */ /* 0x000fd200078ec0ff */
[----:B------:R-:W-:Y:S05]  /*02b0*/  @!P0 BRA `(.L_x_1) ;  /* 0x0000000000a88947 */ /* 0x000fea0003800000 */
[----:B------:R-:W0:Y:S01]  /*02c0*/  LDCU.64 UR6, c[0x0][0x380] ;  /* 0x00007000ff0677ac */ /* 0x000e220008000a00 */
[----:B------:R-:W-:Y:S01]  /*02d0*/  IMAD.WIDE R8, R6, 0x4, RZ ;  /* 0x0000000406087825 */ /* 0x000fe200078e02ff */
[----:B------:R-:W-:Y:S02]  /*02e0*/  LOP3.LUT R12, R3, 0xfffffff0, RZ, 0xc0, !PT ;  /* 0xfffffff0030c7812 */ /* 0x000fe400078ec0ff */
[----:B------:R-:W-:Y:S02]  /*02f0*/  MOV R10, RZ ;  /* 0x000000ff000a7202 */ /* 0x000fe40000000f00 */
[----:B------:R-:W-:Y:S01]  /*0300*/  IADD3 R12, PT, PT, -R12, RZ, RZ ;  /* 0x000000ff0c0c7210 */ /* 0x000fe20007ffe1ff */
[----:B------:R-:W-:-:S03]  /*0310*/  IMAD.WIDE R8, R11, 0x4, -R8 ;  /* 0x000000040b087825 */ /* 0x000fc600078e0a08 */
[----:B0-----:R-:W-:-:S04]  /*0320*/  IADD3 R14, P0, PT, R8, UR6, RZ ;  /* 0x00000006080e7c10 */ /* 0x001fc8000ff1e0ff */
[----:B------:R-:W-:-:S04]  /*0330*/  IADD3 R14, P1, PT, R14, 0x20, RZ ;  /* 0x000000200e0e7810 */ /* 0x000fc80007f3e0ff */
[----:B------:R-:W-:-:S09]  /*0340*/  IADD3.X R15, PT, PT, RZ, UR7, R9, P1, P0 ;  /* 0x00000007ff0f7c10 */ /* 0x000fd20008fe0409 */
.L_x_2:
[----:B------:R-:W-:Y:S02]  /*0350*/  MOV R8, R14 ;  /* 0x0000000e00087202 */ /* 0x000fe40000000f00 */
[----:B------:R-:W-:-:S05]  /*0360*/  MOV R9, R15 ;  /* 0x0000000f00097202 */ /* 0x000fca0000000f00 */
[----:B------:R-:W2:Y:S04]  /*0370*/  LDG.E R21, desc[UR10][R8.64+-0x1c] ;  /* 0xffffe40a08157981 */ /* 0x000ea8000c1e1900 */
[----:B------:R-:W2:Y:S04]  /*0380*/  LDG.E R22, desc[UR10][R8.64+-0x18] ;  /* 0xffffe80a08167981 */ /* 0x000ea8000c1e1900 */
[----:B------:R-:W3:Y:S04]  /*0390*/  LDG.E R23, desc[UR10][R8.64+-0x14] ;  /* 0xffffec0a08177981 */ /* 0x000ee8000c1e1900 */
[----:B------:R-:W3:Y:S04]  /*03a0*/  LDG.E R25, desc[UR10][R8.64+-0x10] ;  /* 0xfffff00a08197981 */ /* 0x000ee8000c1e1900 */
[----:B------:R-:W4:Y:S04]  /*03b0*/  LDG.E R13, desc[UR10][R8.64+-0xc] ;  /* 0xfffff40a080d7981 */ /* 0x000f28000c1e1900 */
[----:B------:R-:W4:Y:S04]  /*03c0*/  LDG.E R14, desc[UR10][R8.64+-0x8] ;  /* 0xfffff80a080e7981 */ /* 0x000f28000c1e1900 */
[----:B------:R-:W4:Y:S04]  /*03d0*/  LDG.E R15, desc[UR10][R8.64+-0x4] ;  /* 0xfffffc0a080f7981 */ /* 0x000f28000c1e1900 */
[----:B------:R-:W4:Y:S04]  /*03e0*/  LDG.E R16, desc[UR10][R8.64] ;  /* 0x0000000a08107981 */ /* 0x000f28000c1e1900 */
[----:B------:R-:W4:Y:S04]  /*03f0*/  LDG.E R17, desc[UR10][R8.64+0x4] ;  /* 0x0000040a08117981 */ /* 0x000f28000c1e1900 */
[----:B------:R-:W4:Y:S04]  /*0400*/  LDG.E R18, desc[UR10][R8.64+0x8] ;  /* 0x0000080a08127981 */ /* 0x000f28000c1e1900 */
[----:B------:R-:W4:Y:S04]  /*0410*/  LDG.E R19, desc[UR10][R8.64+0xc] ;  /* 0x00000c0a08137981 */ /* 0x000f28000c1e1900 */
[----:B------:R-:W4:Y:S01]  /*0420*/  LDG.E R20, desc[UR10][R8.64+0x10] ;  /* 0x0000100a08147981 */ /* 0x000f22000c1e1900 */
[----:B--2--5:R-:W-:-:S03]  /*0430*/  FMNMX3 R22, R0, R21, R22, !PT ;  /* 0x0000001500167276 */ /* 0x024fc60007800016 */
[----:B------:R-:W2:Y:S04]  /*0440*/  LDG.E R21, desc[UR10][R8.64+0x14] ;  /* 0x0000140a08157981 */ /* 0x000ea8000c1e1900 */
[----:B------:R-:W2:Y:S01]  /*0450*/  LDG.E R0, desc[UR10][R8.64+0x18] ;  /* 0x0000180a08007981 */ /* 0x000ea2000c1e1900 */
[----:B---3--:R-:W-:-:S03]  /*0460*/  FMNMX3 R25, R22, R23, R25, !PT ;  /* 0x0000001716197276 */ /* 0x008fc60007800019 */
[----:B------:R-:W3:Y:S04]  /*0470*/  LDG.E R23, desc[UR10][R8.64+0x1c] ;  /* 0x00001c0a08177981 */ /* 0x000ee8000c1e1900 */
[----:B------:R-:W3:Y:S01]  /*0480*/  LDG.E R22, desc[UR10][R8.64+0x20] ;  /* 0x0000200a08167981 */ /* 0x000ee2000c1e1900 */
[----:B------:R-:W-:Y:S02]  /*0490*/  IADD3 R12, PT, PT, R12, 0x10, RZ ;  /* 0x000000100c0c7810 */ /* 0x000fe40007ffe0ff */
[----:B----4-:R-:W-:Y:S02]  /*04a0*/  FMNMX3 R13, R25, R13, R14, !PT ;  /* 0x0000000d190d7276 */ /* 0x010fe4000780000e */
[----:B------:R-:W-:Y:S02]  /*04b0*/  ISETP.NE.AND P0, PT, R12, RZ, PT ;  /* 0x000000ff0c00720c */ /* 0x000fe40003f05270 */
[----:B------:R-:W-:-:S02]  /*04c0*/  IADD3 R14, P1, PT, R8, 0x40, RZ ;  /* 0x00000040080e7810 */ /* 0x000fc40007f3e0ff */
[----:B------:R-:W-:Y:S02]  /*04d0*/  IADD3 R10, PT, PT, R10, 0x10, RZ ;  /* 0x000000100a0a7810 */ /* 0x000fe40007ffe0ff */
[----:B------:R-:W-:Y:S02]  /*04e0*/  FMNMX3 R13, R13, R15, R16, !PT ;  /* 0x0000000f0d0d7276 */ /* 0x000fe40007800010 */
[----:B------:R-:W-:Y:S02]  /*04f0*/  IADD3.X R15, PT, PT, RZ, R9, RZ, P1, !PT ;  /* 0x00000009ff0f7210 */ /* 0x000fe40000ffe4ff */
[----:B------:R-:W-:-:S04]  /*0500*/  FMNMX3 R13, R13, R17, R18, !PT ;  /* 0x000000110d0d7276 */ /* 0x000fc80007800012 */
[----:B------:R-:W-:-:S04]  /*0510*/  FMNMX3 R13, R13, R19, R20, !PT ;  /* 0x000000130d0d7276 */ /* 0x000fc80007800014 */
[----:B--2---:R-:W-:-:S04]  /*0520*/  FMNMX3 R0, R13, R21, R0, !PT ;  /* 0x000000150d007276 */ /* 0x004fc80007800000 */
[----:B---3--:R-:W-:Y:S01]  /*0530*/  FMNMX3 R0, R0, R23, R22, !PT ;  /* 0x0000001700007276 */ /* 0x008fe20007800016 */
[----:B------:R-:W-:Y:S06]  /*0540*/  @P0 BRA `(.L_x_2) ;  /* 0xfffffffc00800947 */ /* 0x000fec000383ffff */
[----:B------:R-:W-:-:S07]  /*0550*/  IADD3 R9, PT, PT, R10, 0x1, RZ ;  /* 0x000000010a097810 */ /* 0x000fce0007ffe0ff */
.L_x_1:
[----:B------:R-:W-:-:S13]  /*0560*/  ISETP.NE.AND P0, PT, R24, RZ, PT ;  /* 0x000000ff1800720c */ /* 0x000fda0003f05270 */
[----:B------:R-:W-:Y:S05]  /*0570*/  @!P0 BRA `(.L_x_0) ;  /* 0x0000000000b48947 */ /* 0x000fea0003800000 */
[----:B------:R-:W-:Y:S02]  /*0580*/  ISETP.GE.U32.AND P0, PT, R24, 0x8, PT ;  /* 0x000000081800780c */ /* 0x000fe40003f06070 */
[----:B------:R-:W-:-:S04]  /*0590*/  LOP3.LUT R18, R3, 0x7, RZ, 0xc0, !PT ;  /* 0x0000000703127812 */ /* 0x000fc800078ec0ff */
[----:B------:R-:W-:-:S07]  /*05a0*/  ISETP.NE.AND P1, PT, R18, RZ, PT ;  /* 0x000000ff1200720c */ /* 0x000fce0003f25270 */
[----:B------:R-:W-:Y:S06]  /*05b0*/  @!P0 BRA `(.L_x_3) ;  /* 0x0000000000388947 */ /* 0x000fec0003800000 */
[----:B------:R-:W-:-:S05]  /*05c0*/  IMAD.WIDE R12, R9, 0x4, R4 ;  /* 0x00000004090c7825 */ /* 0x000fca00078e0204 */
[----:B------:R-:W2:Y:S04]  /*05d0*/  LDG.E R15, desc[UR10][R12.64] ;  /* 0x0000000a0c0f7981 */ /* 0x000ea8000c1e1900 */
[----:B------:R-:W2:Y:S04]  /*05e0*/  LDG.E R8, desc[UR10][R12.64+0x4] ;  /* 0x0000040a0c087981 */ /* 0x000ea8000c1e1900 */
[----:B------:R-:W3:Y:S04]  /*05f0*/  LDG.E R17, desc[UR10][R12.64+0x8] ;  /* 0x0000080a0c117981 */ /* 0x000ee8000c1e1900 */
[----:B------:R-:W3:Y:S04]  /*0600*/  LDG.E R10, desc[UR10][R12.64+0xc] ;  /* 0x00000c0a0c0a7981 */ /* 0x000ee8000c1e1900 */
[----:B------:R-:W4:Y:S04]  /*0610*/  LDG.E R19, desc[UR10][R12.64+0x10] ;  /* 0x0000100a0c137981 */ /* 0x000f28000c1e1900 */
[----:B------:R-:W4:Y:S04]  /*0620*/  LDG.E R14, desc[UR10][R12.64+0x14] ;  /* 0x0000140a0c0e7981 */ /* 0x000f28000c1e1900 */
[----:B------:R-:W4:Y:S04]  /*0630*/  LDG.E R21, desc[UR10][R12.64+0x18] ;  /* 0x0000180a0c157981 */ /* 0x000f28000c1e1900 */
[----:B------:R-:W4:Y:S01]  /*0640*/  LDG.E R16, desc[UR10][R12.64+0x1c] ;  /* 0x00001c0a0c107981 */ /* 0x000f22000c1e1900 */
[----:B------:R-:W-:-:S02]  /*0650*/  IADD3 R9, PT, PT, R9, 0x8, RZ ;  /* 0x0000000809097810 */ /* 0x000fc40007ffe0ff */
[----:B--2--5:R-:W-:-:S04]  /*0660*/  FMNMX3 R8, R0, R15, R8, !PT ;  /* 0x0000000f00087276 */ /* 0x024fc80007800008 */
[----:B---3--:R-:W-:-:S04]  /*0670*/  FMNMX3 R8, R8, R17, R10, !PT ;  /* 0x0000001108087276 */ /* 0x008fc8000780000a */
[----:B----4-:R-:W-:-:S04]  /*0680*/  FMNMX3 R8, R8, R19, R14, !PT ;  /* 0x0000001308087276 */ /* 0x010fc8000780000e */
[----:B------:R-:W-:-:S07]  /*0690*/  FMNMX3 R0, R8, R21, R16, !PT ;  /* 0x0000001508007276 */ /* 0x000fce0007800010 */
.L_x_3:
        /* <DEDUP_REMOVED lines=9> */
[----:B------:R-:W3:Y:S01]  /*0730*/  LDG.E R10, desc[UR10][R12.64+0xc] ;  /* 0x00000c0a0c0a7981 */ /* 0x000ee2000c1e1900 */
[----:B------:R-:W-:-:S02]  /*0740*/  IADD3 R9, PT, PT, R9, 0x4, RZ ;  /* 0x0000000409097810 */ /* 0x000fc40007ffe0ff */
[----:B--2--5:R-:W-:-:S04]  /*0750*/  FMNMX3 R0, R0, R15, R8, !PT ;  /* 0x0000000f00007276 */ /* 0x024fc80007800008 */
[----:B---3--:R-:W-:-:S07]  /*0760*/  FMNMX3 R0, R0, R17, R10, !PT ;  /* 0x0000001100007276 */ /* 0x008fce000780000a */
.L_x_4:
[----:B------:R-:W-:Y:S05]  /*0770*/  @!P1 BRA `(.L_x_0) ;  /* 0x0000000000349947 */ /* 0x000fea0003800000 */
[----:B------:R-:W0:Y:S01]  /*0780*/  LDCU.64 UR6, c[0x0][0x380] ;  /* 0x00007000ff0677ac */ /* 0x000e220008000a00 */
[----:B------:R-:W-:Y:S01]  /*0790*/  IMAD.WIDE R12, R6, 0x4, RZ ;  /* 0x00000004060c7825 */ /* 0x000fe200078e02ff */
[----:B------:R-:W-:-:S03]  /*07a0*/  IADD3 R3, PT, PT, -R3, RZ, RZ ;  /* 0x000000ff03037210 */ /* 0x000fc60007ffe1ff */
[----:B------:R-:W-:-:S03]  /*07b0*/  IMAD.WIDE R12, R11, 0x4, -R12 ;  /* 0x000000040b0c7825 */ /* 0x000fc600078e0a0c */
[----:B0-----:R-:W-:-:S04]  /*07c0*/  IADD3 R14, P0, PT, R12, UR6, RZ ;  /* 0x000000060c0e7c10 */ /* 0x001fc8000ff1e0ff */
[----:B------:R-:W-:-:S09]  /*07d0*/  IADD3.X R15, PT, PT, R13, UR7, RZ, P0, !PT ;  /* 0x000000070d0f7c10 */ /* 0x000fd200087fe4ff */
.L_x_5:
[----:B------:R-:W-:-:S06]  /*07e0*/  IMAD.WIDE R12, R9, 0x4, R14 ;  /* 0x00000004090c7825 */ /* 0x000fcc00078e020e */
[----:B------:R-:W2:Y:S01]  /*07f0*/  LDG.E R13, desc[UR10][R12.64] ;  /* 0x0000000a0c0d7981 */ /* 0x000ea2000c1e1900 */
[----:B------:R-:W-:Y:S02]  /*0800*/  IADD3 R3, PT, PT, R3, 0x1, RZ ;  /* 0x0000000103037810 */ /* 0x000fe40007ffe0ff */
[----:B------:R-:W-:Y:S02]  /*0810*/  IADD3 R9, PT, PT, R9, 0x1, RZ ;  /* 0x0000000109097810 */ /* 0x000fe40007ffe0ff */
[----:B------:R-:W-:Y:S02]  /*0820*/  ISETP.NE.AND P0, PT, R3, RZ, PT ;  /* 0x000000ff0300720c */ /* 0x000fe40003f05270 */
[----:B--2--5:R-:W-:-:S11]  /*0830*/  FMNMX R0, R13, R0, !PT ;  /* 0x000000000d007209 */ /* 0x024fd60007800000 */
[----:B------:R-:W-:Y:S05]  /*0840*/  @P0 BRA `(.L_x_5) ;  /* 0xfffffffc00e40947 */ /* 0x000fea000383ffff */
.L_x_0:
[----:B------:R-:W0:Y:S01]  /*0850*/  LDCU UR5, c[0x0][0x394] ;  /* 0x00007280ff0577ac */ /* 0x000e220008000800 */
[----:B------:R-:W-:Y:S01]  /*0860*/  MOV R3, RZ ;  /* 0x000000ff00037202 */ /* 0x000fe20000000f00 */
[----:B0-----:R-:W-:-:S09]  /*0870*/  UISETP.GE.AND UP0, UPT, UR5, 0x1, UPT ;  /* 0x000000010500788c */ /* 0x001fd2000bf06270 */
[----:B------:R-:W-:Y:S05]  /*0880*/  BRA.U !UP0, `(.L_x_6) ;  /* 0x0000000d08c87547 */ /* 0x000fea000b800000 */
[----:B------:R-:W-:Y:S01]  /*0890*/  UISETP.GE.U32.AND UP1, UPT, UR5, 0x8, UPT ;  /* 0x000000080500788c */ /* 0x000fe2000bf26070 */
[----:B------:R-:W-:Y:S01]  /*08a0*/  HFMA2 R3, -RZ, RZ, 0, 0 ;  /* 0x00000000ff037431 */ /* 0x000fe200000001ff */
[----:B------:R-:W-:Y:S01]  /*08b0*/  ULOP3.LUT UR8, UR5, 0x7, URZ, 0xc0, !UPT ;  /* 0x0000000705087892 */ /* 0x000fe2000f8ec0ff */
[----:B------:R-:W-:-:S03]  /*08c0*/  MOV R13, RZ ;  /* 0x000000ff000d7202 */ /* 0x000fc60000000f00 */
[----:B------:R-:W-:-:S03]  /*08d0*/  UISETP.NE.AND UP0, UPT, UR8, URZ, UPT ;  /* 0x000000ff0800728c */ /* 0x000fc6000bf05270 */
[----:B------:R-:W-:Y:S08]  /*08e0*/  BRA.U !UP1, `(.L_x_7) ;  /* 0x0000000509e07547 */ /* 0x000ff0000b800000 */
[----:B------:R-:W0:Y:S01]  /*08f0*/  LDCU.128 UR12, c[0x0][0x380] ;  /* 0x00007000ff0c77ac */ /* 0x000e220008000c00 */
[----:B------:R-:W-:Y:S01]  /*0900*/  IMAD.WIDE R8, R6, 0x4, RZ ;  /* 0x0000000406087825 */ /* 0x000fe200078e02ff */
[----:B------:R-:W-:Y:S01]  /*0910*/  MOV R3, RZ ;  /* 0x000000ff00037202 */ /* 0x000fe20000000f00 */
[----:B------:R-:W-:Y:S01]  /*0920*/  ULOP3.LUT UR5, UR5, 0x7ffffff8, URZ, 0xc0, !UPT ;  /* 0x7ffffff805057892 */ /* 0x000fe2000f8ec0ff */
[----:B------:R-:W-:Y:S01]  /*0930*/  MOV R12, R2 ;  /* 0x00000002000c7202 */ /* 0x000fe20000000f00 */
[----:B------:R-:W-:Y:S02]  /*0940*/  IMAD.WIDE R8, R11, 0x4, -R8 ;  /* 0x000000040b087825 */ /* 0x000fe400078e0a08 */
[----:B------:R-:W-:Y:S02]  /*0950*/  UIADD3 UR9, UPT, UPT, -UR5, URZ, URZ ;  /* 0x000000ff05097290 */ /* 0x000fe4000fffe1ff */
[----:B------:R-:W-:Y:S02]  /*0960*/  MOV R13, UR5 ;  /* 0x00000005000d7c02 */ /* 0x000fe40008000f00 */
[----:B0-----:R-:W-:Y:S01]  /*0970*/  IADD3 R8, P1, PT, R8, UR12, RZ ;  /* 0x0000000c08087c10 */ /* 0x001fe2000ff3e0ff */
[----:B------:R-:W-:-:S03]  /*0980*/  UIADD3 UR6, UP1, UPT, UR14, 0x10, URZ ;  /* 0x000000100e067890 */ /* 0x000fc6000ff3e0ff */
[----:B------:R-:W-:Y:S01]  /*0990*/  IADD3 R8, P0, PT, R8, 0x10, RZ ;  /* 0x0000001008087810 */ /* 0x000fe20007f1e0ff */
[----:B------:R-:W-:-:S03]  /*09a0*/  UIADD3.X UR7, UPT, UPT, URZ, UR15, URZ, UP1, !UPT ;  /* 0x0000000fff077290 */ /* 0x000fc60008ffe4ff */
[----:B------:R-:W-:-:S09]  /*09b0*/  IADD3.X R9, PT, PT, RZ, UR13, R9, P0, P1 ;  /* 0x0000000dff097c10 */ /* 0x000fd200087e2409 */
.L_x_8:
[----:B-1----:R-:W2:Y:S01]  /*09c0*/  LDG.E R11, desc[UR10][R8.64+-0x10] ;  /* 0xfffff00a080b7981 */ /* 0x002ea2000c1e1900 */
[----:B------:R-:W-:Y:S01]  /*09d0*/  HFMA2 R14, -RZ, RZ, 0.96630859375, -0.0022525787353515625 ;  /* 0x3bbb989dff0e7431 */ /* 0x000fe200000001ff */
[----:B------:R-:W-:Y:S01]  /*09e0*/  MOV R15, 0x437c0000 ;  /* 0x437c0000000f7802 */ /* 0x000fe20000000f00 */
[----:B--2--5:R-:W-:-:S04]  /*09f0*/  FADD R11, R11, -R0 ;  /* 0x800000000b0b7221 */ /* 0x024fc80000000000 */
[----:B------:R-:W-:-:S04]  /*0a00*/  FFMA.SAT R10, R11, R14, 0.5 ;  /* 0x3f0000000b0a7423 */ /* 0x000fc8000000200e */
[----:B------:R-:W-:-:S04]  /*0a10*/  FFMA.RM R16, R10, R15, 12582913 ;  /* 0x4b4000010a107423 */ /* 0x000fc8000000400f */
[C---:B------:R-:W-:Y:S01]  /*0a20*/  FADD R10, R16.reuse, -12583039 ;  /* 0xcb40007f100a7421 */ /* 0x040fe20000000000 */
[----:B------:R-:W-:-:S03]  /*0a30*/  SHF.L.U32 R16, R16, 0x17, RZ ;  /* 0x0000001710107819 */ /* 0x000fc600000006ff */
[----:B------:R-:W-:-:S04]  /*0a40*/  FFMA R10, R11, 1.4426950216293334961, -R10 ;  /* 0x3fb8aa3b0b0a7823 */ /* 0x000fc8000000080a */
[----:B------:R-:W-:Y:S01]  /*0a50*/  FFMA R17, R11, 1.925963033500011079e-08, R10 ;  /* 0x32a570600b117823 */ /* 0x000fe2000000000a */
[----:B------:R-:W-:Y:S02]  /*0a60*/  MOV R10, UR6 ;  /* 0x00000006000a7c02 */ /* 0x000fe40008000f00 */
[----:B------:R-:W-:-:S03]  /*0a70*/  MOV R11, UR7 ;  /* 0x00000007000b7c02 */ /* 0x000fc60008000f00 */
[----:B------:R-:W0:Y:S01]  /*0a80*/  MUFU.EX2 R17, R17 ;  /* 0x0000001100117308 */ /* 0x000e220000000800 */
[----:B------:R-:W-:-:S04]  /*0a90*/  IMAD.WIDE R10, R12, 0x4, R10 ;  /* 0x000000040c0a7825 */ /* 0x000fc800078e020a */
[----:B0-----:R-:W-:-:S05]  /*0aa0*/  FMUL R16, R16, R17 ;  /* 0x0000001110107220 */ /* 0x001fca0000400000 */
[----:B------:R0:W-:Y:S04]  /*0ab0*/  STG.E desc[UR10][R10.64+-0x10], R16 ;  /* 0xfffff0100a007986 */ /* 0x0001e8000c10190a */
[----:B------:R-:W2:Y:S02]  /*0ac0*/  LDG.E R19, desc[UR10][R8.64+-0xc] ;  /* 0xfffff40a08137981 */ /* 0x000ea4000c1e1900 */
[----:B--2---:R-:W-:-:S04]  /*0ad0*/  FADD R19, R19, -R0 ;  /* 0x8000000013137221 */ /* 0x004fc80000000000 */
[----:B------:R-:W-:-:S04]  /*0ae0*/  FFMA.SAT R18, R19, R14, 0.5 ;  /* 0x3f00000013127423 */ /* 0x000fc8000000200e */
[----:B------:R-:W-:-:S04]  /*0af0*/  FFMA.RM R18, R18, R15, 12582913 ;  /* 0x4b40000112127423 */ /* 0x000fc8000000400f */
[C---:B------:R-:W-:Y:S01]  /*0b00*/  FADD R20, R18.reuse, -12583039 ;  /* 0xcb40007f12147421 */ /* 0x040fe20000000000 */
[----:B------:R-:W-:-:S03]  /*0b10*/  SHF.L.U32 R17, R18, 0x17, RZ ;  /* 0x0000001712117819 */ /* 0x000fc600000006ff */
[----:B------:R-:W-:-:S04]  /*0b20*/  FFMA R20, R19, 1.4426950216293334961, -R20 ;  /* 0x3fb8aa3b13147823 */ /* 0x000fc80000000814 */
[----:B------:R-:W-:-:S06]  /*0b30*/  FFMA R20, R19, 1.925963033500011079e-08, R20 ;  /* 0x32a5706013147823 */ /* 0x000fcc0000000014 */
[----:B------:R-:W1:Y:S02]  /*0b40*/  MUFU.EX2 R20, R20 ;  /* 0x0000001400147308 */ /* 0x000e640000000800 */
[----:B-1----:R-:W-:-:S05]  /*0b50*/  FMUL R17, R17, R20 ;  /* 0x0000001411117220 */ /* 0x002fca0000400000 */
[----:B------:R1:W-:Y:S04]  /*0b60*/  STG.E desc[UR10][R10.64+-0xc], R17 ;  /* 0xfffff4110a007986 */ /* 0x0003e8000c10190a */
[----:B------:R-:W2:Y:S02]  /*0b70*/  LDG.E R19, desc[UR10][R8.64+-0x8] ;  /* 0xfffff80a08137981 */ /* 0x000ea4000c1e1900 */
[----:B--2---:R-:W-:-:S04]  /*0b80*/  FADD R19, R19, -R0 ;  /* 0x8000000013137221 */ /* 0x004fc80000000000 */
[----:B------:R-:W-:-:S04]  /*0b90*/  FFMA.SAT R18, R19, R14, 0.5 ;  /* 0x3f00000013127423 */ /* 0x000fc8000000200e */
[----:B------:R-:W-:-:S04]  /*0ba0*/  FFMA.RM R18, R18, R15, 12582913 ;  /* 0x4b40000112127423 */ /* 0x000fc8000000400f */
[----:B------:R-:W-:-:S04]  /*0bb0*/  FADD R22, R18, -12583039 ;  /* 0xcb40007f12167421 */ /* 0x000fc80000000000 */
[----:B------:R-:W-:-:S04]  /*0bc0*/  FFMA R22, R19, 1.4426950216293334961, -R22 ;  /* 0x3fb8aa3b13167823 */ /* 0x000fc80000000816 */
[----:B------:R-:W-:Y:S01]  /*0bd0*/  FFMA R22, R19, 1.925963033500011079e-08, R22 ;  /* 0x32a5706013167823 */ /* 0x000fe20000000016 */
[----:B------:R-:W-:-:S05]  /*0be0*/  SHF.L.U32 R19, R18, 0x17, RZ ;  /* 0x0000001712137819 */ /* 0x000fca00000006ff */
[----:B------:R-:W2:Y:S02]  /*0bf0*/  MUFU.EX2 R22, R22 ;  /* 0x0000001600167308 */ /* 0x000ea40000000800 */
[----:B--2---:R-:W-:-:S05]  /*0c00*/  FMUL R19, R19, R22 ;  /* 0x0000001613137220 */ /* 0x004fca0000400000 */
        /* <DEDUP_REMOVED lines=45> */
[----:B------:R2:W3:Y:S01]  /*0ee0*/  LDG.E R29, desc[UR10][R8.64+0xc] ;  /* 0x00000c0a081d7981 */ /* 0x0004e2000c1e1900 */
[----:B0-----:R-:W-:Y:S01]  /*0ef0*/  FADD R16, R16, R3 ;  /* 0x0000000310107221 */ /* 0x001fe20000000000 */
[----:B------:R-:W-:Y:S01]  /*0f00*/  UIADD3 UR9, UPT, UPT, UR9, 0x8, URZ ;  /* 0x0000000809097890 */ /* 0x000fe2000fffe0ff */
[----:B------:R-:W-:Y:S02]  /*0f10*/  IADD3 R12, PT, PT, R12, 0x8, RZ ;  /* 0x000000080c0c7810 */ /* 0x000fe40007ffe0ff */
[----:B------:R-:W-:Y:S01]  /*0f20*/  FADD R16, R16, R17 ;  /* 0x0000001110107221 */ /* 0x000fe20000000000 */
[----:B------:R-:W-:-:S03]  /*0f30*/  UISETP.NE.AND UP1, UPT, UR9, URZ, UPT ;  /* 0x000000ff0900728c */ /* 0x000fc6000bf25270 */
[----:B------:R-:W-:Y:S01]  /*0f40*/  FADD R16, R16, R19 ;  /* 0x0000001310107221 */ /* 0x000fe20000000000 */
[----:B--2---:R-:W-:-:S03]  /*0f50*/  IADD3 R8, P0, PT, R8, 0x20, RZ ;  /* 0x0000002008087810 */ /* 0x004fc60007f1e0ff */
[----:B------:R-:W-:Y:S01]  /*0f60*/  FADD R16, R16, R21 ;  /* 0x0000001510107221 */ /* 0x000fe20000000000 */
[----:B------:R-:W-:-:S03]  /*0f70*/  IADD3.X R9, PT, PT, RZ, R9, RZ, P0, !PT ;  /* 0x00000009ff097210 */ /* 0x000fc600007fe4ff */
[----:B------:R-:W-:-:S04]  /*0f80*/  FADD R16, R16, R23 ;  /* 0x0000001710107221 */ /* 0x000fc80000000000 */
[----:B------:R-:W-:-:S04]  /*0f90*/  FADD R16, R16, R25 ;  /* 0x0000001910107221 */ /* 0x000fc80000000000 */
[----:B------:R-:W-:Y:S01]  /*0fa0*/  FADD R16, R16, R27 ;  /* 0x0000001b10107221 */ /* 0x000fe20000000000 */
[----:B---3--:R-:W-:-:S04]  /*0fb0*/  FADD R29, R29, -R0 ;  /* 0x800000001d1d7221 */ /* 0x008fc80000000000 */
[----:B------:R-:W-:-:S04]  /*0fc0*/  FFMA.SAT R14, R29, R14, 0.5 ;  /* 0x3f0000001d0e7423 */ /* 0x000fc8000000200e */
[----:B------:R-:W-:-:S04]  /*0fd0*/  FFMA.RM R14, R14, R15, 12582913 ;  /* 0x4b4000010e0e7423 */ /* 0x000fc8000000400f */
[C---:B------:R-:W-:Y:S01]  /*0fe0*/  FADD R18, R14.reuse, -12583039 ;  /* 0xcb40007f0e127421 */ /* 0x040fe20000000000 */
[----:B------:R-:W-:-:S03]  /*0ff0*/  SHF.L.U32 R14, R14, 0x17, RZ ;  /* 0x000000170e0e7819 */ /* 0x000fc600000006ff */
[----:B------:R-:W-:-:S04]  /*1000*/  FFMA R18, R29, 1.4426950216293334961, -R18 ;  /* 0x3fb8aa3b1d127823 */ /* 0x000fc80000000812 */
[----:B------:R-:W-:-:S04]  /*1010*/  FFMA R18, R29, 1.925963033500011079e-08, R18 ;  /* 0x32a570601d127823 */ /* 0x000fc80000000012 */
[----:B------:R-:W0:Y:S02]  /*1020*/  MUFU.EX2 R15, R18 ;  /* 0x00000012000f7308 */ /* 0x000e240000000800 */
[----:B0-----:R-:W-:-:S04]  /*1030*/  FMUL R15, R14, R15 ;  /* 0x0000000f0e0f7220 */ /* 0x001fc80000400000 */
[----:B------:R-:W-:Y:S01]  /*1040*/  FADD R3, R16, R15 ;  /* 0x0000000f10037221 */ /* 0x000fe20000000000 */
[----:B------:R1:W-:Y:S01]  /*1050*/  STG.E desc[UR10][R10.64+0xc], R15 ;  /* 0x00000c0f0a007986 */ /* 0x0003e2000c10190a */
[----:B------:R-:W-:Y:S05]  /*1060*/  BRA.U UP1, `(.L_x_8) ;  /* 0xfffffff901547547 */ /* 0x000fea000b83ffff */
.L_x_7:
[----:B------:R-:W-:Y:S05]  /*1070*/  BRA.U !UP0, `(.L_x_6) ;  /* 0x0000000508cc7547 */ /* 0x000fea000b800000 */
[----:B------:R-:W0:Y:S01]  /*1080*/  LDCU UR5, c[0x0][0x394] ;  /* 0x00007280ff0577ac */ /* 0x000e220008000800 */
[----:B------:R-:W-:Y:S02]  /*1090*/  UISETP.GE.U32.AND UP0, UPT, UR8, 0x4, UPT ;  /* 0x000000040800788c */ /* 0x000fe4000bf06070 */
[----:B0-----:R-:W-:-:S04]  /*10a0*/  ULOP3.LUT UR6, UR5, 0x3, URZ, 0xc0, !UPT ;  /* 0x0000000305067892 */ /* 0x001fc8000f8ec0ff */
[----:B------:R-:W-:-:S03]  /*10b0*/  UISETP.NE.AND UP1, UPT, UR6, URZ, UPT ;  /* 0x000000ff0600728c */ /* 0x000fc6000bf25270 */
[----:B------:R-:W-:Y:S08]  /*10c0*/  BRA.U !UP0, `(.L_x_9) ;  /* 0x0000000108dc7547 */ /* 0x000ff0000b800000 */
[----:B------:R-:W-:-:S05]  /*10d0*/  IMAD.WIDE.U32 R8, R13, 0x4, R4 ;  /* 0x000000040d087825 */ /* 0x000fca00078e0004 */
[----:B-1----:R-:W2:Y:S01]  /*10e0*/  LDG.E R11, desc[UR10][R8.64] ;  /* 0x0000000a080b7981 */ /* 0x002ea2000c1e1900 */
[----:B------:R-:W-:Y:S01]  /*10f0*/  HFMA2 R12, -RZ, RZ, 0.96630859375, -0.0022525787353515625 ;  /* 0x3bbb989dff0c7431 */ /* 0x000fe200000001ff */
[----:B------:R-:W-:Y:S01]  /*1100*/  MOV R14, 0x437c0000 ;  /* 0x437c0000000e7802 */ /* 0x000fe20000000f00 */
[----:B--2--5:R-:W-:-:S04]  /*1110*/  FADD R15, R11, -R0 ;  /* 0x800000000b0f7221 */ /* 0x024fc80000000000 */
[----:B------:R-:W-:-:S04]  /*1120*/  FFMA.SAT R11, R15, R12, 0.5 ;  /* 0x3f0000000f0b7423 */ /* 0x000fc8000000200c */
[----:B------:R-:W-:Y:S02]  /*1130*/  FFMA.RM R16, R11, R14, 12582913 ;  /* 0x4b4000010b107423 */ /* 0x000fe4000000400e */
[----:B------:R-:W0:Y:S02]  /*1140*/  LDC.64 R10, c[0x0][0x388] ;  /* 0x0000e200ff0a7b82 */ /* 0x000e240000000a00 */
[C---:B------:R-:W-:Y:S01]  /*1150*/  FADD R18, R16.reuse, -12583039 ;  /* 0xcb40007f10127421 */ /* 0x040fe20000000000 */
[----:B------:R-:W-:-:S03]  /*1160*/  SHF.L.U32 R16, R16, 0x17, RZ ;  /* 0x0000001710107819 */ /* 0x000fc600000006ff */
[----:B------:R-:W-:-:S04]  /*1170*/  FFMA R18, R15, 1.4426950216293334961, -R18 ;  /* 0x3fb8aa3b0f127823 */ /* 0x000fc80000000812 */
[----:B------:R-:W-:Y:S01]  /*1180*/  FFMA R18, R15, 1.925963033500011079e-08, R18 ;  /* 0x32a570600f127823 */ /* 0x000fe20000000012 */
[----:B------:R-:W-:-:S03]  /*1190*/  IADD3 R15, PT, PT, R2, R13, RZ ;  /* 0x0000000d020f7210 */ /* 0x000fc60007ffe0ff */
[----:B------:R-:W1:Y:S02]  /*11a0*/  MUFU.EX2 R17, R18 ;  /* 0x0000001200117308 */ /* 0x000e640000000800 */
[----:B0-----:R-:W-:-:S04]  /*11b0*/  IMAD.WIDE R10, R15, 0x4, R10 ;  /* 0x000000040f0a7825 */ /* 0x001fc800078e020a */
        /* <DEDUP_REMOVED lines=10> */
[----:B------:R-:W1:Y:S02]  /*1260*/  MUFU.EX2 R16, R16 ;  /* 0x0000001000107308 */ /* 0x000e640000000800 */
[----:B-1----:R-:W-:-:S05]  /*1270*/  FMUL R17, R17, R16 ;  /* 0x0000001011117220 */ /* 0x002fca0000400000 */
        /* <DEDUP_REMOVED lines=12> */
[----:B------:R1:W2:Y:S01]  /*1340*/  LDG.E R9, desc[UR10][R8.64+0xc] ;  /* 0x00000c0a08097981 */ /* 0x0002a2000c1e1900 */
[----:B------:R-:W-:Y:S01]  /*1350*/  IADD3 R13, PT, PT, R13, 0x4, RZ ;  /* 0x000000040d0d7810 */ /* 0x000fe20007ffe0ff */
[----:B-1----:R-:W-:-:S04]  /*1360*/  FADD R8, R3, R15 ;  /* 0x0000000f03087221 */ /* 0x002fc80000000000 */
[----:B------:R-:W-:-:S04]  /*1370*/  FADD R8, R8, R17 ;  /* 0x0000001108087221 */ /* 0x000fc80000000000 */
[----:B------:R-:W-:Y:S01]  /*1380*/  FADD R8, R8, R21 ;  /* 0x0000001508087221 */ /* 0x000fe20000000000 */
        /* <DEDUP_REMOVED lines=8> */
[----:B-1----:R-:W-:-:S04]  /*1410*/  FMUL R23, R23, R12 ;  /* 0x0000000c17177220 */ /* 0x002fc80000400000 */
[----:B------:R-:W-:Y:S01]  /*1420*/  FADD R3, R8, R23 ;  /* 0x0000001708037221 */ /* 0x000fe20000000000 */
[----:B------:R0:W-:Y:S06]  /*1430*/  STG.E desc[UR10][R10.64+0xc], R23 ;  /* 0x00000c170a007986 */ /* 0x0001ec000c10190a */
.L_x_9:
[----:B------:R-:W-:Y:S05]  /*1440*/  BRA.U !UP1, `(.L_x_6) ;  /* 0x0000000109d87547 */ /* 0x000fea000b800000 */
[----:B------:R-:W-:Y:S02]  /*1450*/  UISETP.NE.AND UP0, UPT, UR6, 0x1, UPT ;  /* 0x000000010600788c */ /* 0x000fe4000bf05270 */
[----:B------:R-:W-:-:S04]  /*1460*/  ULOP3.LUT UR5, UR5, 0x1, URZ, 0xc0, !UPT ;  /* 0x0000000105057892 */ /* 0x000fc8000f8ec0ff */
[----:B------:R-:W-:-:S03]  /*1470*/  UISETP.NE.U32.AND UP1, UPT, UR5, 0x1, UPT ;  /* 0x000000010500788c */ /* 0x000fc6000bf25070 */
[----:B------:R-:W-:Y:S08]  /*1480*/  BRA.U !UP0, `(.L_x_10) ;  /* 0x00000001087c7547 */ /* 0x000ff0000b800000 */
[----:B------:R-:W-:-:S05]  /*1490*/  IMAD.WIDE.U32 R8, R13, 0x4, R4 ;  /* 0x000000040d087825 */ /* 0x000fca00078e0004 */
[----:B01----:R-:W2:Y:S01]  /*14a0*/  LDG.E R11, desc[UR10][R8.64] ;  /* 0x0000000a080b7981 */ /* 0x003ea2000c1e1900 */
[----:B------:R-:W-:Y:S01]  /*14b0*/  HFMA2 R19, -RZ, RZ, 0.96630859375, -0.0022525787353515625 ;  /* 0x3bbb989dff137431 */ /* 0x000fe200000001ff */
[----:B------:R-:W-:Y:S02]  /*14c0*/  MOV R21, 0x437c0000 ;  /* 0x437c000000157802 */ /* 0x000fe40000000f00 */
[----:B------:R-:W-:Y:S01]  /*14d0*/  IADD3 R17, PT, PT, R2, R13, RZ ;  /* 0x0000000d02117210 */ /* 0x000fe20007ffe0ff */
[----:B--2--5:R-:W-:-:S04]  /*14e0*/  FADD R12, R11, -R0 ;  /* 0x800000000b0c7221 */ /* 0x024fc80000000000 */
[----:B------:R-:W-:-:S04]  /*14f0*/  FFMA.SAT R10, R12, R19, 0.5 ;  /* 0x3f0000000c0a7423 */ /* 0x000fc80000002013 */
[----:B------:R-:W-:Y:S02]  /*1500*/  FFMA.RM R14, R10, R21, 12582913 ;  /* 0x4b4000010a0e7423 */ /* 0x000fe40000004015 */
[----:B------:R-:W0:Y:S02]  /*1510*/  LDC.64 R10, c[0x0][0x388] ;  /* 0x0000e200ff0a7b82 */ /* 0x000e240000000a00 */
[C---:B------:R-:W-:Y:S01]  /*1520*/  FADD R15, R14.reuse, -12583039 ;  /* 0xcb40007f0e0f7421 */ /* 0x040fe20000000000 */
[----:B------:R-:W-:-:S03]  /*1530*/  SHF.L.U32 R14, R14, 0x17, RZ ;  /* 0x000000170e0e7819 */ /* 0x000fc600000006ff */
[----:B------:R-:W-:-:S04]  /*1540*/  FFMA R15, R12, 1.4426950216293334961, -R15 ;  /* 0x3fb8aa3b0c0f7823 */ /* 0x000fc8000000080f */
[----:B------:R-:W-:-:S06]  /*1550*/  FFMA R15, R12, 1.925963033500011079e-08, R15 ;  /* 0x32a570600c0f7823 */ /* 0x000fcc000000000f */
[----:B------:R-:W1:Y:S01]  /*1560*/  MUFU.EX2 R15, R15 ;  /* 0x0000000f000f7308 */ /* 0x000e620000000800 */
[----:B0-----:R-:W-:-:S04]  /*1570*/  IMAD.WIDE R10, R17, 0x4, R10 ;  /* 0x00000004110a7825 */ /* 0x001fc800078e020a */
[----:B-1----:R-:W-:-:S05]  /*1580*/  FMUL R14, R14, R15 ;  /* 0x0000000f0e0e7220 */ /* 0x002fca0000400000 */
[----:B------:R2:W-:Y:S04]  /*1590*/  STG.E desc[UR10][R10.64], R14 ;  /* 0x0000000e0a007986 */ /* 0x0005e8000c10190a */
[----:B------:R-:W3:Y:S01]  /*15a0*/  LDG.E R9, desc[UR10][R8.64+0x4] ;  /* 0x0000040a08097981 */ /* 0x000ee2000c1e1900 */
[----:B------:R-:W-:Y:S01]  /*15b0*/  FADD R3, R3, R14 ;  /* 0x0000000e03037221 */ /* 0x000fe20000000000 */
[----:B------:R-:W-:Y:S01]  /*15c0*/  IADD3 R13, PT, PT, R13, 0x2, RZ ;  /* 0x000000020d0d7810 */ /* 0x000fe20007ffe0ff */
[----:B---3--:R-:W-:-:S04]  /*15d0*/  FADD R12, R9, -R0 ;  /* 0x80000000090c7221 */ /* 0x008fc80000000000 */
[----:B------:R-:W-:-:S04]  /*15e0*/  FFMA.SAT R16, R12, R19, 0.5 ;  /* 0x3f0000000c107423 */ /* 0x000fc80000002013 */
[----:B------:R-:W-:-:S04]  /*15f0*/  FFMA.RM R16, R16, R21, 12582913 ;  /* 0x4b40000110107423 */ /* 0x000fc80000004015 */
[C---:B------:R-:W-:Y:S01]  /*1600*/  FADD R17, R16.reuse, -12583039 ;  /* 0xcb40007f10117421 */ /* 0x040fe20000000000 */
[----:B------:R-:W-:-:S03]  /*1610*/  SHF.L.U32 R16, R16, 0x17, RZ ;  /* 0x0000001710107819 */ /* 0x000fc600000006ff */
[----:B------:R-:W-:-:S04]  /*1620*/  FFMA R17, R12, 1.4426950216293334961, -R17 ;  /* 0x3fb8aa3b0c117823 */ /* 0x000fc80000000811 */
[----:B------:R-:W-:-:S06]  /*1630*/  FFMA R17, R12, 1.925963033500011079e-08, R17 ;  /* 0x32a570600c117823 */ /* 0x000fcc0000000011 */
[----:B------:R-:W0:Y:S02]  /*1640*/  MUFU.EX2 R17, R17 ;  /* 0x0000001100117308 */ /* 0x000e240000000800 */
[----:B0-----:R-:W-:-:S04]  /*1650*/  FMUL R16, R16, R17 ;  /* 0x0000001110107220 */ /* 0x001fc80000400000 */
[----:B------:R-:W-:Y:S01]  /*1660*/  FADD R3, R3, R16 ;  /* 0x0000001003037221 */ /* 0x000fe20000000000 */
[----:B------:R2:W-:Y:S06]  /*1670*/  STG.E desc[UR10][R10.64+0x4], R16 ;  /* 0x000004100a007986 */ /* 0x0005ec000c10190a */
.L_x_10:
[----:B------:R-:W-:Y:S05]  /*1680*/  BRA.U UP1, `(.L_x_6) ;  /* 0x0000000101487547 */ /* 0x000fea000b800000 */
[----:B------:R-:W-:-:S06]  /*1690*/  IMAD.WIDE.U32 R4, R13, 0x4, R4 ;  /* 0x000000040d047825 */ /* 0x000fcc00078e0004 */
[----:B------:R-:W3:Y:S01]  /*16a0*/  LDG.E R5, desc[UR10][R4.64] ;  /* 0x0000000a04057981 */ /* 0x000ee2000c1e1900 */
[----:B------:R-:W-:Y:S01]  /*16b0*/  HFMA2 R9, -RZ, RZ, 0.96630859375, -0.0022525787353515625 ;  /* 0x3bbb989dff097431 */ /* 0x000fe200000001ff */
[----:B012---:R-:W-:Y:S01]  /*16c0*/  MOV R11, 0x437c0000 ;  /* 0x437c0000000b7802 */ /* 0x007fe20000000f00 */
[----:B---3-5:R-:W-:Y:S01]  /*16d0*/  FADD R0, R5, -R0 ;  /* 0x8000000005007221 */ /* 0x028fe20000000000 */
[----:B------:R-:W-:-:S03]  /*16e0*/  IADD3 R5, PT, PT, R2, R13, RZ ;  /* 0x0000000d02057210 */ /* 0x000fc60007ffe0ff */
        /* <DEDUP_REMOVED lines=9> */
[----:B-1----:R-:W-:-:S04]  /*1780*/  FMUL R10, R10, R11 ;  /* 0x0000000b0a0a7220 */ /* 0x002fc80000400000 */
[----:B------:R-:W-:Y:S01]  /*1790*/  FADD R3, R3, R10 ;  /* 0x0000000a03037221 */ /* 0x000fe20000000000 */
[----:B------:R3:W-:Y:S06]  /*17a0*/  STG.E desc[UR10][R4.64], R10 ;  /* 0x0000000a04007986 */ /* 0x0007ec000c10190a */
.L_x_6:
[----:B-----5:R-:W4:Y:S02]  /*17b0*/  LDC R0, c[0x0][0x394] ;  /* 0x0000e500ff007b82 */ /* 0x020f240000000800 */
[----:B----4-:R-:W-:-:S13]  /*17c0*/  ISETP.GE.AND P0, PT, R0, 0x1, PT ;  /* 0x000000010000780c */ /* 0x010fda0003f06270 */
[----:B------:R-:W-:Y:S05]  /*17d0*/  @!P0 EXIT ;  /* 0x000000000000894d */ /* 0x000fea0003800000 */
[C---:B------:R-:W-:Y:S01]  /*17e0*/  ISETP.GE.U32.AND P0, PT, R0.reuse, 0x10, PT ;  /* 0x000000100000780c */ /* 0x040fe20003f06070 */
[----:B------:R-:W-:Y:S01]  /*17f0*/  HFMA2 R9, -RZ, RZ, 0, 0 ;  /* 0x00000000ff097431 */ /* 0x000fe200000001ff */
[----:B012---:R-:W-:-:S11]  /*1800*/  LOP3.LUT R11, R0, 0xf, RZ, 0xc0, !PT ;  /* 0x0000000f000b7812 */ /* 0x007fd600078ec0ff */
[----:B------:R-:W-:Y:S05]  /*1810*/  @!P0 BRA `(.L_x_11) ;  /* 0x0000001000108947 */ /* 0x000fea0003800000 */
[----:B------:R-:W0:Y:S01]  /*1820*/  LDCU.64 UR6, c[0x0][0x388] ;  /* 0x00007100ff0677ac */ /* 0x000e220008000a00 */
[----:B------:R-:W-:Y:S02]  /*1830*/  LOP3.LUT R9, R0, 0x7ffffff0, RZ, 0xc0, !PT ;  /* 0x7ffffff000097812 */ /* 0x000fe400078ec0ff */
[----:B------:R-:W-:Y:S02]  /*1840*/  MOV R8, R2 ;  /* 0x0000000200087202 */ /* 0x000fe40000000f00 */
[----:B---3--:R-:W-:Y:S01]  /*1850*/  IADD3 R10, PT, PT, -R9, RZ, RZ ;  /* 0x000000ff090a7210 */ /* 0x008fe20007ffe1ff */
[----:B0-----:R-:W-:-:S04]  /*1860*/  UIADD3 UR5, UP0, UPT, UR6, 0x20, URZ ;  /* 0x0000002006057890 */ /* 0x001fc8000ff1e0ff */
[----:B------:R-:W-:-:S12]  /*1870*/  UIADD3.X UR6, UPT, UPT, URZ, UR7, URZ, UP0, !UPT ;  /* 0x00000007ff067290 */ /* 0x000fd800087fe4ff */
.L_x_44:
[----:B0-----:R-:W-:Y:S02]  /*1880*/  MOV R4, UR5 ;  /* 0x0000000500047c02 */ /* 0x001fe40008000f00 */
[----:B------:R-:W-:-:S03]  /*1890*/  MOV R5, UR6 ;  /* 0x0000000600057c02 */ /* 0x000fc60008000f00 */
[----:B------:R-:W-:-:S05]  /*18a0*/  IMAD.WIDE R4, R8, 0x4, R4 ;  /* 0x0000000408047825 */ /* 0x000fca00078e0204 */
[----:B------:R-:W2:Y:S01]  /*18b0*/  LDG.E R0, desc[UR10][R4.64+-0x20] ;  /* 0xffffe00a04007981 */ /* 0x000ea2000c1e1900 */
[----:B------:R-:W0:Y:S01]  /*18c0*/  MUFU.RCP R12, R3 ;  /* 0x00000003000c7308 */ /* 0x000e220000001000 */
[----:B------:R-:W-:Y:S01]  /*18d0*/  IADD3 R10, PT, PT, R10, 0x10, RZ ;  /* 0x000000100a0a7810 */ /* 0x000fe20007ffe0ff */
[----:B------:R-:W-:Y:S03]  /*18e0*/  BSSY.RECONVERGENT B2, `(.L_x_12) ;  /* 0x000000c000027945 */ /* 0x000fe60003800200 */
[----:B------:R-:W-:Y:S01]  /*18f0*/  ISETP.NE.AND P2, PT, R10, RZ, PT ;  /* 0x000000ff0a00720c */ /* 0x000fe20003f45270 */
[----:B0-----:R-:W-:-:S04]  /*1900*/  FFMA R13, R12, -R3, 1 ;  /* 0x3f8000000c0d7423 */ /* 0x001fc80000000803 */
[----:B------:R-:W-:Y:S01]  /*1910*/  FFMA R13, R12, R13, R12 ;  /* 0x0000000d0c0d7223 */ /* 0x000fe2000000000c */
[----:B--2---:R-:W0:Y:S03]  /*1920*/  FCHK P0, R0, R3 ;  /* 0x0000000300007302 */ /* 0x004e260000000000 */
[----:B------:R-:W-:-:S04]  /*1930*/  FFMA R12, R0, R13, RZ ;  /* 0x0000000d000c7223 */ /* 0x000fc800000000ff */
[----:B------:R-:W-:-:S04]  /*1940*/  FFMA R14, R12, -R3, R0 ;  /* 0x800000030c0e7223 */ /* 0x000fc80000000000 */
[----:B------:R-:W-:Y:S01]  /*1950*/  FFMA R13, R13, R14, R12 ;  /* 0x0000000e0d0d7223 */ /* 0x000fe2000000000c */
[----:B0-----:R-:W-:Y:S06]  /*1960*/  @!P0 BRA `(.L_x_13) ;  /* 0x00000000000c8947 */ /* 0x001fec0003800000 */
[----:B------:R-:W-:-:S07]  /*1970*/  MOV R14, 0x1990 ;  /* 0x00001990000e7802 */ /* 0x000fce0000000f00 */
[----:B------:R-:W-:Y:S05]  /*1980*/  CALL.REL.NOINC `($__internal_0_$__cuda_sm3x_div_rn_noftz_f32_slowpath) ;  /* 0x0000001c00747944 */ /* 0x000fea0003c00000 */
[----:B------:R-:W-:-:S07]  /*1990*/  MOV R13, R15 ;  /* 0x0000000f000d7202 */ /* 0x000fce0000000f00 */
.L_x_13:
[----:B------:R-:W-:Y:S05]  /*19a0*/  BSYNC.RECONVERGENT B2 ;  /* 0x0000000000027941 */ /* 0x000fea0003800200 */
.L_x_12:
[----:B------:R-:W2:Y:S01]  /*19b0*/  LDG.E R17, desc[UR10][R4.64+-0x1c] ;  /* 0xffffe40a04117981 */ /* 0x000ea2000c1e1900 */
[----:B------:R-:W0:Y:S01]  /*19c0*/  MUFU.RCP R0, R3 ;  /* 0x0000000300007308 */ /* 0x000e220000001000 */
[----:B------:R-:W-:Y:S02]  /*19d0*/  BSSY.RECONVERGENT B2, `(.L_x_14) ;  /* 0x000000c000027945 */ /* 0x000fe40003800200 */
[----:B------:R1:W-:Y:S01]  /*19e0*/  STG.E desc[UR10][R4.64+-0x20], R13 ;  /* 0xffffe00d04007986 */ /* 0x0003e2000c10190a */
[----:B0-----:R-:W-:-:S04]  /*19f0*/  FFMA R15, R0, -R3, 1 ;  /* 0x3f800000000f7423 */ /* 0x001fc80000000803 */
[----:B------:R-:W-:Y:S01]  /*1a00*/  FFMA R0, R0, R15, R0 ;  /* 0x0000000f00007223 */ /* 0x000fe20000000000 */
[----:B--2---:R-:W0:Y:S03]  /*1a10*/  FCHK P0, R17, R3 ;  /* 0x0000000311007302 */ /* 0x004e260000000000 */
[----:B------:R-:W-:-:S04]  /*1a20*/  FFMA R12, R0, R17, RZ ;  /* 0x00000011000c7223 */ /* 0x000fc800000000ff */
[----:B------:R-:W-:-:S04]  /*1a30*/  FFMA R15, R12, -R3, R17 ;  /* 0x800000030c0f7223 */ /* 0x000fc80000000011 */
[----:B------:R-:W-:Y:S01]  /*1a40*/  FFMA R15, R0, R15, R12 ;  /* 0x0000000f000f7223 */ /* 0x000fe2000000000c */
[----:B01----:R-:W-:Y:S06]  /*1a50*/  @!P0 BRA `(.L_x_15) ;  /* 0x00000000000c8947 */ /* 0x003fec0003800000 */
[----:B------:R-:W-:Y:S02]  /*1a60*/  MOV R0, R17 ;  /* 0x0000001100007202 */ /* 0x000fe40000000f00 */
[----:B------:R-:W-:-:S07]  /*1a70*/  MOV R14, 0x1a90 ;  /* 0x00001a90000e7802 */ /* 0x000fce0000000f00 */
[----:B------:R-:W-:Y:S05]  /*1a80*/  CALL.REL.NOINC `($__internal_0_$__cuda_sm3x_div_rn_noftz_f32_slowpath) ;  /* 0x0000001c00347944 */ /* 0x000fea0003c00000 */
.L_x_15:
[----:B------:R-:W-:Y:S05]  /*1a90*/  BSYNC.RECONVERGENT B2 ;  /* 0x0000000000027941 */ /* 0x000fea0003800200 */
.L_x_14:
        /* <DEDUP_REMOVED lines=14> */
[----:B------:R-:W-:-:S07]  /*1b80*/  MOV R13, R15 ;  /* 0x0000000f000d7202 */ /* 0x000fce0000000f00 */
.L_x_17:
[----:B------:R-:W-:Y:S05]  /*1b90*/  BSYNC.RECONVERGENT B2 ;  /* 0x0000000000027941 */ /* 0x000fea0003800200 */
.L_x_16:
        /* <DEDUP_REMOVED lines=14> */
.L_x_19:
[----:B------:R-:W-:Y:S05]  /*1c80*/  BSYNC.RECONVERGENT B2 ;  /* 0x0000000000027941 */ /* 0x000fea0003800200 */
.L_x_18:
        /* <DEDUP_REMOVED lines=15> */
.L_x_21:
[----:B------:R-:W-:Y:S05]  /*1d80*/  BSYNC.RECONVERGENT B2 ;  /* 0x0000000000027941 */ /* 0x000fea0003800200 */
.L_x_20:
        /* <DEDUP_REMOVED lines=14> */
.L_x_23:
[----:B------:R-:W-:Y:S05]  /*1e70*/  BSYNC.RECONVERGENT B2 ;  /* 0x0000000000027941 */ /* 0x000fea0003800200 */
.L_x_22:
        /* <DEDUP_REMOVED lines=15> */
.L_x_25:
[----:B------:R-:W-:Y:S05]  /*1f70*/  BSYNC.RECONVERGENT B2 ;  /* 0x0000000000027941 */ /* 0x000fea0003800200 */
.L_x_24:
        /* <DEDUP_REMOVED lines=14> */
.L_x_27:
[----:B------:R-:W-:Y:S05]  /*2060*/  BSYNC.RECONVERGENT B2 ;  /* 0x0000000000027941 */ /* 0x000fea0003800200 */
.L_x_26:
        /* <DEDUP_REMOVED lines=15> */
.L_x_29:
[----:B------:R-:W-:Y:S05]  /*2160*/  BSYNC.RECONVERGENT B2 ;  /* 0x0000000000027941 */ /* 0x000fea0003800200 */
.L_x_28:
        /* <DEDUP_REMOVED lines=14> */
.L_x_31:
[----:B------:R-:W-:Y:S05]  /*2250*/  BSYNC.RECONVERGENT B2 ;  /* 0x0000000000027941 */ /* 0x000fea0003800200 */
.L_x_30:
        /* <DEDUP_REMOVED lines=15> */
.L_x_33:
[----:B------:R-:W-:Y:S05]  /*2350*/  BSYNC.RECONVERGENT B2 ;  /* 0x0000000000027941 */ /* 0x000fea0003800200 */
.L_x_32:
        /* <DEDUP_REMOVED lines=14> */
.L_x_35:
[----:B------:R-:W-:Y:S05]  /*2440*/  BSYNC.RECONVERGENT B2 ;  /* 0x0000000000027941 */ /* 0x000fea0003800200 */
.L_x_34:
        /* <DEDUP_REMOVED lines=15> */
.L_x_37:
[----:B------:R-:W-:Y:S05]  /*2540*/  BSYNC.RECONVERGENT B2 ;  /* 0x0000000000027941 */ /* 0x000fea0003800200 */
.L_x_36:
        /* <DEDUP_REMOVED lines=14> */
.L_x_39:
[----:B------:R-:W-:Y:S05]  /*2630*/  BSYNC.RECONVERGENT B2 ;  /* 0x0000000000027941 */ /* 0x000fea0003800200 */
.L_x_38:
        /* <DEDUP_REMOVED lines=15> */
.L_x_41:
[----:B------:R-:W-:Y:S05]  /*2730*/  BSYNC.RECONVERGENT B2 ;  /* 0x0000000000027941 */ /* 0x000fea0003800200 */
.L_x_40:
        /* <DEDUP_REMOVED lines=14> */
.L_x_43:
[----:B------:R-:W-:Y:S05]  /*2820*/  BSYNC.RECONVERGENT B2 ;  /* 0x0000000000027941 */ /* 0x000fea0003800200 */
.L_x_42:
[----:B------:R0:W-:Y:S01]  /*2830*/  STG.E desc[UR10][R4.64+0x1c], R15 ;  /* 0x00001c0f04007986 */ /* 0x0001e2000c10190a */
[----:B------:R-:W-:Y:S01]  /*2840*/  IADD3 R8, PT, PT, R8, 0x10, RZ ;  /* 0x0000001008087810 */ /* 0x000fe20007ffe0ff */
[----:B------:R-:W-:Y:S06]  /*2850*/  @P2 BRA `(.L_x_44) ;  /* 0xfffffff000082947 */ /* 0x000fec000383ffff */
.L_x_11:
[----:B------:R-:W-:-:S13]  /*2860*/  ISETP.NE.AND P0, PT, R11, RZ, PT ;  /* 0x000000ff0b00720c */ /* 0x000fda0003f05270 */
[----:B------:R-:W-:Y:S05]  /*2870*/  @!P0 EXIT ;  /* 0x000000000000894d */ /* 0x000fea0003800000 */
[----:B------:R-:W1:Y:S01]  /*2880*/  LDCU UR5, c[0x0][0x394] ;  /* 0x00007280ff0577ac */ /* 0x000e620008000800 */
[----:B------:R-:W-:Y:S01]  /*2890*/  ISETP.GE.U32.AND P0, PT, R11, 0x8, PT ;  /* 0x000000080b00780c */ /* 0x000fe20003f06070 */
[----:B-1----:R-:W-:-:S12]  /*28a0*/  ULOP3.LUT UR5, UR5, 0x7, URZ, 0xc0, !UPT ;  /* 0x0000000705057892 */ /* 0x002fd8000f8ec0ff */
[----:B------:R-:W-:Y:S05]  /*28b0*/  @!P0 BRA `(.L_x_45) ;  /* 0x0000000800108947 */ /* 0x000fea0003800000 */
[----:B0--3--:R-:W0:Y:S01]  /*28c0*/  LDC.64 R4, c[0x0][0x388] ;  /* 0x0000e200ff047b82 */ /* 0x009e220000000a00 */
[----:B------:R-:W-:-:S05]  /*28d0*/  IADD3 R11, PT, PT, R2, R9, RZ ;  /* 0x00000009020b7210 */ /* 0x000fca0007ffe0ff */
[----:B0-----:R-:W-:-:S05]  /*28e0*/  IMAD.WIDE R4, R11, 0x4, R4 ;  /* 0x000000040b047825 */ /* 0x001fca00078e0204 */
[----:B------:R-:W2:Y:S01]  /*28f0*/  LDG.E R13, desc[UR10][R4.64] ;  /* 0x0000000a040d7981 */ /* 0x000ea2000c1e1900 */
[----:B------:R-:W0:Y:S01]  /*2900*/  MUFU.RCP R0, R3 ;  /* 0x0000000300007308 */ /* 0x000e220000001000 */
[----:B------:R-:W-:Y:S01]  /*2910*/  BSSY.RECONVERGENT B2, `(.L_x_46) ;  /* 0x000000c000027945 */ /* 0x000fe20003800200 */
[----:B0-----:R-:W-:-:S04]  /*2920*/  FFMA R11, R0, -R3, 1 ;  /* 0x3f800000000b7423 */ /* 0x001fc80000000803 */
[----:B------:R-:W-:Y:S02]  /*2930*/  FFMA R0, R0, R11, R0 ;  /* 0x0000000b00007223 */ /* 0x000fe40000000000 */
[----:B--2---:R-:W0:Y:S02]  /*2940*/  FCHK P0, R13, R3 ;  /* 0x000000030d007302 */ /* 0x004e240000000000 */
[----:B------:R-:W-:-:S04]  /*2950*/  FFMA R8, R0, R13, RZ ;  /* 0x0000000d00087223 */ /* 0x000fc800000000ff */
[----:B------:R-:W-:-:S04]  /*2960*/  FFMA R11, R8, -R3, R13 ;  /* 0x80000003080b7223 */ /* 0x000fc8000000000d */
[----:B------:R-:W-:Y:S01]  /*2970*/  FFMA R11, R0, R11, R8 ;  /* 0x0000000b000b7223 */ /* 0x000fe20000000008 */
[----:B0-----:R-:W-:Y:S06]  /*2980*/  @!P0 BRA `(.L_x_47) ;  /* 0x0000000000108947 */ /* 0x001fec0003800000 */
[----:B------:R-:W-:Y:S02]  /*2990*/  MOV R0, R13 ;  /* 0x0000000d00007202 */ /* 0x000fe40000000f00 */
[----:B------:R-:W-:-:S07]  /*29a0*/  MOV R14, 0x29c0 ;  /* 0x000029c0000e7802 */ /* 0x000fce0000000f00 */
[----:B------:R-:W-:Y:S05]  /*29b0*/  CALL.REL.NOINC `($__internal_0_$__cuda_sm3x_div_rn_noftz_f32_slowpath) ;  /* 0x0000000c00687944 */ /* 0x000fea0003c00000 */
[----:B------:R-:W-:-:S07]  /*29c0*/  MOV R11, R15 ;  /* 0x0000000f000b7202 */ /* 0x000fce0000000f00 */
.L_x_47:
[----:B------:R-:W-:Y:S05]  /*29d0*/  BSYNC.RECONVERGENT B2 ;  /* 0x0000000000027941 */ /* 0x000fea0003800200 */
.L_x_46:
        /* <DEDUP_REMOVED lines=15> */
.L_x_49:
[----:B------:R-:W-:Y:S05]  /*2ad0*/  BSYNC.RECONVERGENT B2 ;  /* 0x0000000000027941 */ /* 0x000fea0003800200 */
.L_x_48:
        /* <DEDUP_REMOVED lines=15> */
.L_x_51:
[----:B------:R-:W-:Y:S05]  /*2bd0*/  BSYNC.RECONVERGENT B2 ;  /* 0x0000000000027941 */ /* 0x000fea0003800200 */
.L_x_50:
        /* <DEDUP_REMOVED lines=15> */
.L_x_53:
[----:B------:R-:W-:Y:S05]  /*2cd0*/  BSYNC.RECONVERGENT B2 ;  /* 0x0000000000027941 */ /* 0x000fea0003800200 */
.L_x_52:
        /* <DEDUP_REMOVED lines=15> */
.L_x_55:
[----:B------:R-:W-:Y:S05]  /*2dd0*/  BSYNC.RECONVERGENT B2 ;  /* 0x0000000000027941 */ /* 0x000fea0003800200 */
.L_x_54:
        /* <DEDUP_REMOVED lines=15> */
.L_x_57:
[----:B------:R-:W-:Y:S05]  /*2ed0*/  BSYNC.RECONVERGENT B2 ;  /* 0x0000000000027941 */ /* 0x000fea0003800200 */
.L_x_56:
        /* <DEDUP_REMOVED lines=15> */
.L_x_59:
[----:B------:R-:W-:Y:S05]  /*2fd0*/  BSYNC.RECONVERGENT B2 ;  /* 0x0000000000027941 */ /* 0x000fea0003800200 */
.L_x_58:
        /* <DEDUP_REMOVED lines=15> */
.L_x_61:
[----:B------:R-:W-:Y:S05]  /*30d0*/  BSYNC.RECONVERGENT B2 ;  /* 0x0000000000027941 */ /* 0x000fea0003800200 */
.L_x_60:
[----:B------:R1:W-:Y:S01]  /*30e0*/  STG.E desc[UR10][R4.64+0x1c], R13 ;  /* 0x00001c0d04007986 */ /* 0x0003e2000c10190a */
[----:B------:R-:W-:-:S07]  /*30f0*/  IADD3 R9, PT, PT, R9, 0x8, RZ ;  /* 0x0000000809097810 */ /* 0x000fce0007ffe0ff */
.L_x_45:
[----:B------:R-:W-:-:S13]  /*3100*/  ISETP.NE.AND P0, PT, RZ, UR5, PT ;  /* 0x00000005ff007c0c */ /* 0x000fda000bf05270 */
[----:B------:R-:W-:Y:S05]  /*3110*/  @!P0 EXIT ;  /* 0x000000000000894d */ /* 0x000fea0003800000 */
[----:B------:R-:W2:Y:S01]  /*3120*/  LDCU UR6, c[0x0][0x394] ;  /* 0x00007280ff0677ac */ /* 0x000ea20008000800 */
[----:B------:R-:W-:Y:S02]  /*3130*/  UISETP.GE.U32.AND UP0, UPT, UR5, 0x4, UPT ;  /* 0x000000040500788c */ /* 0x000fe4000bf06070 */
[----:B--2---:R-:W-:-:S07]  /*3140*/  ULOP3.LUT UR6, UR6, 0x3, URZ, 0xc0, !UPT ;  /* 0x0000000306067892 */ /* 0x004fce000f8ec0ff */
[----:B------:R-:W-:Y:S05]  /*3150*/  BRA.U !UP0, `(.L_x_62) ;  /* 0x0000000508107547 */ /* 0x000fea000b800000 */
[----:B01-3--:R-:W0:Y:S01]  /*3160*/  LDC.64 R4, c[0x0][0x388] ;  /* 0x0000e200ff047b82 */ /* 0x00be220000000a00 */
        /* <DEDUP_REMOVED lines=16> */
.L_x_64:
[----:B------:R-:W-:Y:S05]  /*3270*/  BSYNC.RECONVERGENT B2 ;  /* 0x0000000000027941 */ /* 0x000fea0003800200 */
.L_x_63:
        /* <DEDUP_REMOVED lines=15> */
.L_x_66:
[----:B------:R-:W-:Y:S05]  /*3370*/  BSYNC.RECONVERGENT B2 ;  /* 0x0000000000027941 */ /* 0x000fea0003800200 */
.L_x_65:
        /* <DEDUP_REMOVED lines=15> */
.L_x_68:
[----:B------:R-:W-:Y:S05]  /*3470*/  BSYNC.RECONVERGENT B2 ;  /* 0x0000000000027941 */ /* 0x000fea0003800200 */
.L_x_67:
        /* <DEDUP_REMOVED lines=15> */
.L_x_70:
[----:B------:R-:W-:Y:S05]  /*3570*/  BSYNC.RECONVERGENT B2 ;  /* 0x0000000000027941 */ /* 0x000fea0003800200 */
.L_x_69:
[----:B------:R2:W-:Y:S01]  /*3580*/  STG.E desc[UR10][R4.64+0xc], R13 ;  /* 0x00000c0d04007986 */ /* 0x0005e2000c10190a */
[----:B------:R-:W-:-:S07]  /*3590*/  IADD3 R9, PT, PT, R9, 0x4, RZ ;  /* 0x0000000409097810 */ /* 0x000fce0007ffe0ff */
.L_x_62:
[----:B------:R-:W-:-:S13]  /*35a0*/  ISETP.NE.AND P0, PT, RZ, UR6, PT ;  /* 0x00000006ff007c0c */ /* 0x000fda000bf05270 */
[----:B------:R-:W-:Y:S05]  /*35b0*/  @!P0 EXIT ;  /* 0x000000000000894d */ /* 0x000fea0003800000 */
[----:B0123--:R-:W0:Y:S01]  /*35c0*/  LDC.64 R4, c[0x0][0x388] ;  /* 0x0000e200ff047b82 */ /* 0x00fe220000000a00 */
[----:B------:R-:W-:Y:S01]  /*35d0*/  IADD3 R9, PT, PT, R7, UR4, R9 ;  /* 0x0000000407097c10 */ /* 0x000fe2000fffe009 */
[----:B------:R-:W-:-:S03]  /*35e0*/  UIADD3 UR5, UPT, UPT, -UR6, URZ, URZ ;  /* 0x000000ff06057290 */ /* 0x000fc6000fffe1ff */
[----:B------:R-:W-:-:S09]  /*35f0*/  IADD3 R9, PT, PT, -R6, R9, RZ ;  /* 0x0000000906097210 */ /* 0x000fd20007ffe1ff */
.L_x_73:
[----:B01----:R-:W-:-:S05]  /*3600*/  IMAD.WIDE R6, R9, 0x4, R4 ;  /* 0x0000000409067825 */ /* 0x003fca00078e0204 */
[----:B------:R-:W2:Y:S01]  /*3610*/  LDG.E R13, desc[UR10][R6.64] ;  /* 0x0000000a060d7981 */ /* 0x000ea2000c1e1900 */
[----:B------:R-:W0:Y:S01]  /*3620*/  MUFU.RCP R0, R3 ;  /* 0x0000000300007308 */ /* 0x000e220000001000 */
[----:B------:R-:W-:Y:S01]  /*3630*/  UIADD3 UR5, UPT, UPT, UR5, 0x1, URZ ;  /* 0x0000000105057890 */ /* 0x000fe2000fffe0ff */
[----:B------:R-:W-:Y:S03]  /*3640*/  BSSY.RECONVERGENT B2, `(.L_x_71) ;  /* 0x000000d000027945 */ /* 0x000fe60003800200 */
[----:B------:R-:W-:Y:S01]  /*3650*/  UISETP.NE.AND UP0, UPT, UR5, URZ, UPT ;  /* 0x000000ff0500728c */ /* 0x000fe2000bf05270 */
[----:B0-----:R-:W-:-:S04]  /*3660*/  FFMA R11, R0, -R3, 1 ;  /* 0x3f800000000b7423 */ /* 0x001fc80000000803 */
[----:B------:R-:W-:Y:S01]  /*3670*/  FFMA R0, R0, R11, R0 ;  /* 0x0000000b00007223 */ /* 0x000fe20000000000 */
[----:B--2---:R-:W0:Y:S03]  /*3680*/  FCHK P0, R13, R3 ;  /* 0x000000030d007302 */ /* 0x004e260000000000 */
        /* <DEDUP_REMOVED lines=8> */
.L_x_72:
[----:B------:R-:W-:Y:S05]  /*3710*/  BSYNC.RECONVERGENT B2 ;  /* 0x0000000000027941 */ /* 0x000fea0003800200 */
.L_x_71:
[----:B------:R1:W-:Y:S01]  /*3720*/  STG.E desc[UR10][R6.64], R11 ;  /* 0x0000000b06007986 */ /* 0x0003e2000c10190a */
[----:B------:R-:W-:Y:S01]  /*3730*/  IADD3 R9, PT, PT, R9, 0x1, RZ ;  /* 0x0000000109097810 */ /* 0x000fe20007ffe0ff */
[----:B------:R-:W-:Y:S06]  /*3740*/  BRA.U UP0, `(.L_x_73) ;  /* 0xfffffffd00ac7547 */ /* 0x000fec000b83ffff */
[----:B------:R-:W-:Y:S05]  /*3750*/  EXIT ;  /* 0x000000000000794d */ /* 0x000fea0003800000 */
        .weak           $__internal_0_$__cuda_sm3x_div_rn_noftz_f32_slowpath
        .type           $__internal_0_$__cuda_sm3x_div_rn_noftz_f32_slowpath,@function
        .size           $__internal_0_$__cuda_sm3x_div_rn_noftz_f32_slowpath,(.L_x_86 - $__internal_0_$__cuda_sm3x_div_rn_noftz_f32_slowpath)
$__internal_0_$__cuda_sm3x_div_rn_noftz_f32_slowpath:
[----:B------:R-:W-:Y:S01]  /*3760*/  SHF.R.U32.HI R12, RZ, 0x17, R3 ;  /* 0x00000017ff0c7819 */ /* 0x000fe20000011603 */
[----:B------:R-:W-:Y:S01]  /*3770*/  BSSY.RECONVERGENT B0, `(.L_x_74) ;  /* 0x0000063000007945 */ /* 0x000fe20003800200 */
[----:B------:R-:W-:Y:S02]  /*3780*/  SHF.R.U32.HI R17, RZ, 0x17, R0 ;  /* 0x00000017ff117819 */ /* 0x000fe40000011600 */
[----:B------:R-:W-:Y:S02]  /*3790*/  LOP3.LUT R12, R12, 0xff, RZ, 0xc0, !PT ;  /* 0x000000ff0c0c7812 */ /* 0x000fe400078ec0ff */
[----:B------:R-:W-:Y:S02]  /*37a0*/  LOP3.LUT R17, R17, 0xff, RZ, 0xc0, !PT ;  /* 0x000000ff11117812 */ /* 0x000fe400078ec0ff */
[----:B------:R-:W-:Y:S02]  /*37b0*/  IADD3 R18, PT, PT, R12, -0x1, RZ ;  /* 0xffffffff0c127810 */ /* 0x000fe40007ffe0ff */
[----:B------:R-:W-:-:S02]  /*37c0*/  IADD3 R16, PT, PT, R17, -0x1, RZ ;  /* 0xffffffff11107810 */ /* 0x000fc40007ffe0ff */
[----:B------:R-:W-:Y:S02]  /*37d0*/  ISETP.GT.U32.AND P0, PT, R18, 0xfd, PT ;  /* 0x000000fd1200780c */ /* 0x000fe40003f04070 */
[----:B------:R-:W-:Y:S02]  /*37e0*/  MOV R15, R3 ;  /* 0x00000003000f7202 */ /* 0x000fe40000000f00 */
[----:B------:R-:W-:-:S13]  /*37f0*/  ISETP.GT.U32.OR P0, PT, R16, 0xfd, P0 ;  /* 0x000000fd1000780c */ /* 0x000fda0000704470 */
[----:B------:R-:W-:Y:S01]  /*3800*/  @!P0 MOV R13, RZ ;  /* 0x000000ff000d8202 */ /* 0x000fe20000000f00 */
[----:B------:R-:W-:Y:S06]  /*3810*/  @!P0 BRA `(.L_x_75) ;  /* 0x00000000005c8947 */ /* 0x000fec0003800000 */
[----:B------:R-:W-:Y:S02]  /*3820*/  FSETP.GTU.FTZ.AND P0, PT, |R0|, +INF , PT ;  /* 0x7f8000000000780b */ /* 0x000fe40003f1c200 */
[----:B------:R-:W-:-:S04]  /*3830*/  FSETP.GTU.FTZ.AND P1, PT, |R3|, +INF , PT ;  /* 0x7f8000000300780b */ /* 0x000fc80003f3c200 */
[----:B------:R-:W-:-:S13]  /*3840*/  PLOP3.LUT P0, PT, P0, P1, PT, 0xf8, 0x8f ;  /* 0x00000000008f781c */ /* 0x000fda0000703f70 */
[----:B------:R-:W-:Y:S05]  /*3850*/  @P0 BRA `(.L_x_76) ;  /* 0x00000004004c0947 */ /* 0x000fea0003800000 */
[----:B------:R-:W-:-:S13]  /*3860*/  LOP3.LUT P0, RZ, R15, 0x7fffffff, R0, 0xc8, !PT ;  /* 0x7fffffff0fff7812 */ /* 0x000fda000780c800 */
[----:B------:R-:W-:Y:S05]  /*3870*/  @!P0 BRA `(.L_x_77) ;  /* 0x00000004003c8947 */ /* 0x000fea0003800000 */
[C---:B------:R-:W-:Y:S02]  /*3880*/  FSETP.NEU.FTZ.AND P3, PT, |R0|.reuse, +INF , PT ;  /* 0x7f8000000000780b */ /* 0x040fe40003f7d200 */
[----:B------:R-:W-:Y:S02]  /*3890*/  FSETP.NEU.FTZ.AND P1, PT, |R3|, +INF , PT ;  /* 0x7f8000000300780b */ /* 0x000fe40003f3d200 */
[----:B------:R-:W-:-:S11]  /*38a0*/  FSETP.NEU.FTZ.AND P0, PT, |R0|, +INF , PT ;  /* 0x7f8000000000780b */ /* 0x000fd60003f1d200 */
[----:B------:R-:W-:Y:S05]  /*38b0*/  @!P1 BRA !P3, `(.L_x_77) ;  /* 0x00000004002c9947 */ /* 0x000fea0005800000 */
[----:B------:R-:W-:-:S04]  /*38c0*/  LOP3.LUT P3, RZ, R0, 0x7fffffff, RZ, 0xc0, !PT ;  /* 0x7fffffff00ff7812 */ /* 0x000fc8000786c0ff */
[----:B------:R-:W-:-:S13]  /*38d0*/  PLOP3.LUT P1, PT, P1, P3, PT, 0x2f, 0xf2 ;  /* 0x0000000000f2781c */ /* 0x000fda0000f26577 */
[----:B------:R-:W-:Y:S05]  /*38e0*/  @P1 BRA `(.L_x_78) ;  /* 0x0000000400181947 */ /* 0x000fea0003800000 */
[----:B------:R-:W-:-:S04]  /*38f0*/  LOP3.LUT P1, RZ, R15, 0x7fffffff, RZ, 0xc0, !PT ;  /* 0x7fffffff0fff7812 */ /* 0x000fc8000782c0ff */
[----:B------:R-:W-:-:S13]  /*3900*/  PLOP3.LUT P0, PT, P0, P1, PT, 0x2f, 0xf2 ;  /* 0x0000000000f2781c */ /* 0x000fda0000702577 */
[----:B------:R-:W-:Y:S05]  /*3910*/  @P0 BRA `(.L_x_79) ;  /* 0x0000000400000947 */ /* 0x000fea0003800000 */
[----:B------:R-:W-:Y:S02]  /*3920*/  ISETP.GE.AND P0, PT, R16, RZ, PT ;  /* 0x000000ff1000720c */ /* 0x000fe40003f06270 */
[----:B------:R-:W-:-:S11]  /*3930*/  ISETP.GE.AND P1, PT, R18, RZ, PT ;  /* 0x000000ff1200720c */ /* 0x000fd60003f26270 */
[----:B------:R-:W-:Y:S01]  /*3940*/  @P0 MOV R13, RZ ;  /* 0x000000ff000d0202 */ /* 0x000fe20000000f00 */
[----:B------:R-:W-:Y:S01]  /*3950*/  @!P0 FFMA R0, R0, 1.84467440737095516160e+19, RZ ;  /* 0x5f80000000008823 */ /* 0x000fe200000000ff */
[----:B------:R-:W-:Y:S01]  /*3960*/  @!P0 MOV R13, 0xffffffc0 ;  /* 0xffffffc0000d8802 */ /* 0x000fe20000000f00 */
[----:B------:R-:W-:-:S03]  /*3970*/  @!P1 FFMA R15, R3, 1.84467440737095516160e+19, RZ ;  /* 0x5f800000030f9823 */ /* 0x000fc600000000ff */
[----:B------:R-:W-:-:S07]  /*3980*/  @!P1 IADD3 R13, PT, PT, R13, 0x40, RZ ;  /* 0x000000400d0d9810 */ /* 0x000fce0007ffe0ff */
.L_x_75:
[----:B------:R-:W-:Y:S01]  /*3990*/  LEA R16, R12, 0xc0800000, 0x17 ;  /* 0xc08000000c107811 */ /* 0x000fe200078eb8ff */
[----:B------:R-:W-:Y:S01]  /*39a0*/  BSSY.RECONVERGENT B1, `(.L_x_80) ;  /* 0x0000036000017945 */ /* 0x000fe20003800200 */
[----:B------:R-:W-:Y:S02]  /*39b0*/  IADD3 R17, PT, PT, R17, -0x7f, RZ ;  /* 0xffffff8111117810 */ /* 0x000fe40007ffe0ff */
[----:B------:R-:W-:-:S03]  /*39c0*/  IADD3 R18, PT, PT, -R16, R15, RZ ;  /* 0x0000000f10127210 */ /* 0x000fc60007ffe1ff */
[C---:B------:R-:W-:Y:S01]  /*39d0*/  IMAD R0, R17.reuse, -0x800000, R0 ;  /* 0xff80000011007824 */ /* 0x040fe200078e0200 */
[----:B------:R0:W1:Y:S01]  /*39e0*/  MUFU.RCP R16, R18 ;  /* 0x0000001200107308 */ /* 0x0000620000001000 */
[----:B------:R-:W-:Y:S01]  /*39f0*/  FADD.FTZ R15, -R18, -RZ ;  /* 0x800000ff120f7221 */ /* 0x000fe20000010100 */
[----:B0-----:R-:W-:-:S04]  /*3a00*/  IADD3 R18, PT, PT, R17, 0x7f, -R12 ;  /* 0x0000007f11127810 */ /* 0x001fc80007ffe80c */
[----:B------:R-:W-:Y:S01]  /*3a10*/  IADD3 R18, PT, PT, R18, R13, RZ ;  /* 0x0000000d12127210 */ /* 0x000fe20007ffe0ff */
[----:B-1----:R-:W-:-:S04]  /*3a20*/  FFMA R19, R16, R15, 1 ;  /* 0x3f80000010137423 */ /* 0x002fc8000000000f */
[----:B------:R-:W-:-:S04]  /*3a30*/  FFMA R16, R16, R19, R16 ;  /* 0x0000001310107223 */ /* 0x000fc80000000010 */
[----:B------:R-:W-:-:S04]  /*3a40*/  FFMA R19, R0, R16, RZ ;  /* 0x0000001000137223 */ /* 0x000fc800000000ff */
[----:B------:R-:W-:-:S04]  /*3a50*/  FFMA R20, R15, R19, R0 ;  /* 0x000000130f147223 */ /* 0x000fc80000000000 */
[----:B------:R-:W-:-:S04]  /*3a60*/  FFMA R19, R16, R20, R19 ;  /* 0x0000001410137223 */ /* 0x000fc80000000013 */
[----:B------:R-:W-:-:S04]  /*3a70*/  FFMA R0, R15, R19, R0 ;  /* 0x000000130f007223 */ /* 0x000fc80000000000 */
[----:B------:R-:W-:-:S05]  /*3a80*/  FFMA R15, R16, R0, R19 ;  /* 0x00000000100f7223 */ /* 0x000fca0000000013 */
[----:B------:R-:W-:-:S04]  /*3a90*/  SHF.R.U32.HI R12, RZ, 0x17, R15 ;  /* 0x00000017ff0c7819 */ /* 0x000fc8000001160f */
[----:B------:R-:W-:-:S04]  /*3aa0*/  LOP3.LUT R12, R12, 0xff, RZ, 0xc0, !PT ;  /* 0x000000ff0c0c7812 */ /* 0x000fc800078ec0ff */
[----:B------:R-:W-:-:S04]  /*3ab0*/  IADD3 R12, PT, PT, R12, R18, RZ ;  /* 0x000000120c0c7210 */ /* 0x000fc80007ffe0ff */
[----:B------:R-:W-:-:S04]  /*3ac0*/  IADD3 R13, PT, PT, R12, -0x1, RZ ;  /* 0xffffffff0c0d7810 */ /* 0x000fc80007ffe0ff */
[----:B------:R-:W-:-:S13]  /*3ad0*/  ISETP.GE.U32.AND P0, PT, R13, 0xfe, PT ;  /* 0x000000fe0d00780c */ /* 0x000fda0003f06070 */
[----:B------:R-:W-:Y:S05]  /*3ae0*/  @!P0 BRA `(.L_x_81) ;  /* 0x0000000000808947 */ /* 0x000fea0003800000 */
[----:B------:R-:W-:-:S13]  /*3af0*/  ISETP.GT.AND P0, PT, R12, 0xfe, PT ;  /* 0x000000fe0c00780c */ /* 0x000fda0003f04270 */
[----:B------:R-:W-:Y:S05]  /*3b00*/  @P0 BRA `(.L_x_82) ;  /* 0x00000000006c0947 */ /* 0x000fea0003800000 */
[----:B------:R-:W-:-:S13]  /*3b10*/  ISETP.GE.AND P0, PT, R12, 0x1, PT ;  /* 0x000000010c00780c */ /* 0x000fda0003f06270 */
[----:B------:R-:W-:Y:S05]  /*3b20*/  @P0 BRA `(.L_x_83) ;  /* 0x0000000000740947 */ /* 0x000fea0003800000 */
[----:B------:R-:W-:Y:S02]  /*3b30*/  ISETP.GE.AND P0, PT, R12, -0x18, PT ;  /* 0xffffffe80c00780c */ /* 0x000fe40003f06270 */
[----:B------:R-:W-:-:S11]  /*3b40*/  LOP3.LUT R15, R15, 0x80000000, RZ, 0xc0, !PT ;  /* 0x800000000f0f7812 */ /* 0x000fd600078ec0ff */
[----:B------:R-:W-:Y:S05]  /*3b50*/  @!P0 BRA `(.L_x_83) ;  /* 0x0000000000688947 */ /* 0x000fea0003800000 */
[-CC-:B------:R-:W-:Y:S01]  /*3b60*/  FFMA.RZ R13, R16, R0.reuse, R19.reuse ;  /* 0x00000000100d7223 */ /* 0x180fe2000000c013 */
[C---:B------:R-:W-:Y:S02]  /*3b70*/  ISETP.NE.AND P3, PT, R12.reuse, RZ, PT ;  /* 0x000000ff0c00720c */ /* 0x040fe40003f65270 */
[----:B------:R-:W-:Y:S02]  /*3b80*/  ISETP.NE.AND P1, PT, R12, RZ, PT ;  /* 0x000000ff0c00720c */ /* 0x000fe40003f25270 */
[----:B------:R-:W-:Y:S01]  /*3b90*/  LOP3.LUT R17, R13, 0x7fffff, RZ, 0xc0, !PT ;  /* 0x007fffff0d117812 */ /* 0x000fe200078ec0ff */
[CCC-:B------:R-:W-:Y:S01]  /*3ba0*/  FFMA.RP R13, R16.reuse, R0.reuse, R19.reuse ;  /* 0x00000000100d7223 */ /* 0x1c0fe20000008013 */
[----:B------:R-:W-:Y:S01]  /*3bb0*/  FFMA.RM R0, R16, R0, R19 ;  /* 0x0000000010007223 */ /* 0x000fe20000004013 */
[----:B------:R-:W-:Y:S02]  /*3bc0*/  IADD3 R16, PT, PT, R12, 0x20, RZ ;  /* 0x000000200c107810 */ /* 0x000fe40007ffe0ff */
[----:B------:R-:W-:-:S02]  /*3bd0*/  LOP3.LUT R17, R17, 0x800000, RZ, 0xfc, !PT ;  /* 0x0080000011117812 */ /* 0x000fc400078efcff */
[----:B------:R-:W-:Y:S02]  /*3be0*/  IADD3 R12, PT, PT, -R12, RZ, RZ ;  /* 0x000000ff0c0c7210 */ /* 0x000fe40007ffe1ff */
[----:B------:R-:W-:Y:S02]  /*3bf0*/  SHF.L.U32 R16, R17, R16, RZ ;  /* 0x0000001011107219 */ /* 0x000fe400000006ff */
[----:B------:R-:W-:Y:S02]  /*3c00*/  FSETP.NEU.FTZ.AND P0, PT, R13, R0, PT ;  /* 0x000000000d00720b */ /* 0x000fe40003f1d000 */
[----:B------:R-:W-:Y:S02]  /*3c10*/  SEL R0, R12, RZ, P3 ;  /* 0x000000ff0c007207 */ /* 0x000fe40001800000 */
[----:B------:R-:W-:Y:S02]  /*3c20*/  ISETP.NE.AND P1, PT, R16, RZ, P1 ;  /* 0x000000ff1000720c */ /* 0x000fe40000f25270 */
[----:B------:R-:W-:-:S02]  /*3c30*/  SHF.R.U32.HI R0, RZ, R0, R17 ;  /* 0x00000000ff007219 */ /* 0x000fc40000011611 */
[----:B------:R-:W-:Y:S02]  /*3c40*/  PLOP3.LUT P0, PT, P0, P1, PT, 0xf8, 0x8f ;  /* 0x00000000008f781c */ /* 0x000fe40000703f70 */
[----:B------:R-:W-:Y:S02]  /*3c50*/  SHF.R.U32.HI R13, RZ, 0x1, R0 ;  /* 0x00000001ff0d7819 */ /* 0x000fe40000011600 */
[----:B------:R-:W-:-:S04]  /*3c60*/  SEL R12, RZ, 0x1, !P0 ;  /* 0x00000001ff0c7807 */ /* 0x000fc80004000000 */
[----:B------:R-:W-:-:S04]  /*3c70*/  LOP3.LUT R17, R12, 0x1, R13, 0xf8, !PT ;  /* 0x000000010c117812 */ /* 0x000fc800078ef80d */
[----:B------:R-:W-:-:S04]  /*3c80*/  LOP3.LUT R0, R17, R0, RZ, 0xc0, !PT ;  /* 0x0000000011007212 */ /* 0x000fc800078ec0ff */
[----:B------:R-:W-:-:S04]  /*3c90*/  IADD3 R0, PT, PT, R13, R0, RZ ;  /* 0x000000000d007210 */ /* 0x000fc80007ffe0ff */
[----:B------:R-:W-:Y:S01]  /*3ca0*/  LOP3.LUT R15, R0, R15, RZ, 0xfc, !PT ;  /* 0x0000000f000f7212 */ /* 0x000fe200078efcff */
[----:B------:R-:W-:Y:S06]  /*3cb0*/  BRA `(.L_x_83) ;  /* 0x0000000000107947 */ /* 0x000fec0003800000 */
.L_x_82:
[----:B------:R-:W-:-:S04]  /*3cc0*/  LOP3.LUT R15, R15, 0x80000000, RZ, 0xc0, !PT ;  /* 0x800000000f0f7812 */ /* 0x000fc800078ec0ff */
[----:B------:R-:W-:Y:S01]  /*3cd0*/  LOP3.LUT R15, R15, 0x7f800000, RZ, 0xfc, !PT ;  /* 0x7f8000000f0f7812 */ /* 0x000fe200078efcff */
[----:B------:R-:W-:Y:S06]  /*3ce0*/  BRA `(.L_x_83) ;  /* 0x0000000000047947 */ /* 0x000fec0003800000 */
.L_x_81:
[----:B------:R-:W-:-:S07]  /*3cf0*/  LEA R15, R18, R15, 0x17 ;  /* 0x0000000f120f7211 */ /* 0x000fce00078eb8ff */
.L_x_83:
[----:B------:R-:W-:Y:S05]  /*3d00*/  BSYNC.RECONVERGENT B1 ;  /* 0x0000000000017941 */ /* 0x000fea0003800200 */
.L_x_80:
[----:B------:R-:W-:Y:S05]  /*3d10*/  BRA `(.L_x_84) ;  /* 0x0000000000207947 */ /* 0x000fea0003800000 */
.L_x_79:
[----:B------:R-:W-:-:S04]  /*3d20*/  LOP3.LUT R15, R15, 0x80000000, R0, 0x48, !PT ;  /* 0x800000000f0f7812 */ /* 0x000fc800078e4800 */
[----:B------:R-:W-:Y:S01]  /*3d30*/  LOP3.LUT R15, R15, 0x7f800000, RZ, 0xfc, !PT ;  /* 0x7f8000000f0f7812 */ /* 0x000fe200078efcff */
[----:B------:R-:W-:Y:S06]  /*3d40*/  BRA `(.L_x_84) ;  /* 0x0000000000147947 */ /* 0x000fec0003800000 */
.L_x_78:
[----:B------:R-:W-:Y:S01]  /*3d50*/  LOP3.LUT R15, R15, 0x80000000, R0, 0x48, !PT ;  /* 0x800000000f0f7812 */ /* 0x000fe200078e4800 */
[----:B------:R-:W-:Y:S06]  /*3d60*/  BRA `(.L_x_84) ;  /* 0x00000000000c7947 */ /* 0x000fec0003800000 */
.L_x_77:
[----:B------:R-:W0:Y:S01]  /*3d70*/  MUFU.RSQ R15, -QNAN ;  /* 0xffc00000000f7908 */ /* 0x000e220000001400 */
[----:B------:R-:W-:Y:S05]  /*3d80*/  BRA `(.L_x_84) ;  /* 0x0000000000047947 */ /* 0x000fea0003800000 */
.L_x_76:
[----:B------:R-:W-:-:S07]  /*3d90*/  FADD.FTZ R15, R0, R3 ;  /* 0x00000003000f7221 */ /* 0x000fce0000010000 */
.L_x_84:
[----:B------:R-:W-:Y:S05]  /*3da0*/  BSYNC.RECONVERGENT B0 ;  /* 0x0000000000007941 */ /* 0x000fea0003800200 */
.L_x_74:
[----:B------:R-:W-:Y:S01]  /*3db0*/  HFMA2 R13, -RZ, RZ, 0, 0 ;  /* 0x00000000ff0d7431 */ /* 0x000fe200000001ff */
[----:B------:R-:W-:-:S04]  /*3dc0*/  MOV R12, R14 ;  /* 0x0000000e000c7202 */ /* 0x000fc80000000f00 */
[----:B0-----:R-:W-:Y:S05]  /*3dd0*/  RET.REL.NODEC R12 `(softmax) ;  /* 0xffffffc00c887950 */ /* 0x001fea0003c3ffff */
.L_x_85:
[----:B------:R-:W-:-:S00]  /*3de0*/  BRA `(.L_x_85) ;  /* 0xfffffffc00fc7947 */ /* 0x000fc0000383ffff */
[----:B------:R-:W-:-:S00]  /*3df0*/  NOP ;  /* 0x0000000000007918 */ /* 0x000fc00000000000 */
        /* <DEDUP_REMOVED lines=8> */
.L_x_86:


//--------------------- .nv.shared.reserved.0     --------------------------
	.section	.nv.shared.reserved.0,"aw",@nobits
	.weak		__nv_reservedSMEM_offset_0_alias
	.size		__nv_reservedSMEM_offset_0_alias, 0, 64
	.other		__nv_reservedSMEM_offset_0_alias,@"STO_CUDA_RESERVED_SHARED STV_DEFAULT"
__nv_reservedSMEM_offset_0_alias:
	.zero		0
	.zero		64


//--------------------- .nv.constant0.softmax     --------------------------
	.section	.nv.constant0.softmax,"a",@progbits
	.sectionflags	@""
	.align	4
.nv.constant0.softmax:
	.zero		920


//--------------------- SYMBOLS --------------------------

	.type		.nv.reservedSmem.offset0,@object
	.size		.nv.reservedSmem.offset0,0x4
